// auto-generated by cutlass_sweep.gemm — config: {"arch": "sm_90", "cluster_m": 1, "cluster_n": 1, "dtype": "fp16", "dtype_b": "fp16", "layout": "nt", "stages": 5, "tile_k": 128, "tile_m": 64, "tile_n": 128}
#include "cutlass/cutlass.h"
#include "cutlass/gemm/collective/collective_builder.hpp"
#include "cutlass/gemm/device/gemm_universal_adapter.h"
#include "cutlass/gemm/kernel/gemm_universal.hpp"
#include "cutlass/epilogue/collective/collective_builder.hpp"

using ElemA = cutlass::half_t;
using ElemB = cutlass::half_t;
using ElemCD = cutlass::half_t;
using Acc  = float;
using TileShape    = cute::Shape<cute::_64, cute::_128, cute::_128>;
using ClusterShape = cute::Shape<cute::_1, cute::_1, cute::_1>;

using CollectiveEpilogue = typename cutlass::epilogue::collective::CollectiveBuilder<
    cutlass::arch::Sm90, cutlass::arch::OpClassTensorOp,
    TileShape, ClusterShape,
    cutlass::epilogue::collective::EpilogueTileAuto,
    Acc, Acc,
    ElemCD, cutlass::layout::RowMajor, 128 / cutlass::sizeof_bits<ElemCD>::value,
    ElemCD, cutlass::layout::RowMajor, 128 / cutlass::sizeof_bits<ElemCD>::value,
    cutlass::epilogue::collective::EpilogueScheduleAuto
  >::CollectiveOp;

using CollectiveMainloop = typename cutlass::gemm::collective::CollectiveBuilder<
    cutlass::arch::Sm90, cutlass::arch::OpClassTensorOp,
    ElemA, cutlass::layout::RowMajor, 128 / cutlass::sizeof_bits<ElemA>::value,
    ElemB, cutlass::layout::ColumnMajor, 128 / cutlass::sizeof_bits<ElemB>::value,
    Acc,
    TileShape, ClusterShape,
    cutlass::gemm::collective::StageCount<5>,
    cutlass::gemm::collective::KernelScheduleAuto
  >::CollectiveOp;

using GemmKernel = cutlass::gemm::kernel::GemmUniversal<
    cute::Shape<int,int,int,int>,
    CollectiveMainloop,
    CollectiveEpilogue
>;
using Gemm = cutlass::gemm::device::GemmUniversalAdapter<GemmKernel>;

// Force the device kernel symbol into the cubin without needing a host main.
auto* _anchor = &cutlass::device_kernel<GemmKernel>;


// ===== COMPILED SASS (sm_90a) =====

	.target	sm_90a

	.elftype	@"ET_EXEC"


//--------------------- .note.nv.tkinfo           --------------------------
	.section	.note.nv.tkinfo,"",@"SHT_NOTE"
	.sectionflags	@"SHF_NOTE_NV_TKINFO"
	.tkinfo
        /*0018*/ 	.word	0x00000002
        /*0030*/ 	.string	""
        /*0030*/ 	.string	"ptxas"
        /*0030*/ 	.string	"Cuda compilation tools, release 13.0, V13.0.88"
        /*0030*/ 	.string	"Build cuda_13.0.r13.0/compiler.36424714_0"
        /*0030*/ 	.string	"-arch sm_90a -m 64 "



//--------------------- .note.nv.cuinfo           --------------------------
	.section	.note.nv.cuinfo,"",@"SHT_NOTE"
	.sectionflags	@"SHF_NOTE_NV_CUINFO"
        /*0018*/ 	.short	0x0002
        /*001a*/ 	.short	0x005a
        /*001c*/ 	.short	0x0082
	.zero		2


//--------------------- .nv.info                  --------------------------
	.section	.nv.info,"",@"SHT_CUDA_INFO"
	.align	4


	//----- nvinfo : EIATTR_REGCOUNT
	.align		4
        /*0000*/ 	.byte	0x04, 0x2f
        /*0002*/ 	.short	(.L_15 - .L_14)
	.align		4
.L_14:
        /*0004*/ 	.word	index@(_ZN7cutlass13device_kernelINS_4gemm6kernel13GemmUniversalIN4cute5tupleIJiiiiEEENS1_10collective13CollectiveMmaINS1_34MainloopSm90TmaGmmaWarpSpecializedILi5ENS5_IJNS4_1CILi1EEESB_SB_EEENS1_32KernelTmaWarpSpecializedPingpongEEENS5_IJNSA_ILi64EEENSA_ILi128EEESG_EEENS_6half_tENS5_IJlSB_lEEESI_SJ_NS4_8TiledMMAINS4_8MMA_AtomIJNS4_4SM904GMMA26MMA_64x128x16_F32F16F16_SSILNSN_5MajorE0ELSP_0ELNSN_7ScaleInE1ELSQ_1EEEEEENS4_6LayoutISC_NS5_IJNSA_ILi0EEESU_SU_EEEEENS5_IJNS4_10UnderscoreESX_SX_EEEEENS4_13SM90_TMA_LOADENS4_14ComposedLayoutINS4_7SwizzleILi3ELi4ELi3EEENS4_18smem_ptr_flag_bitsILi16EEENST_INS5_IJNSA_ILi8EEESF_EEENS5_IJSF_SB_EEEEEEEvNS4_8identityES10_S1A_vS1B_EENS_8epilogue10collective6detail29Sm90TmaWarpSpecializedAdapterINS1E_15DefaultEpilogueISI_SJ_SJ_NS1D_6thread17LinearCombinationISI_Li1EffLNS1I_9ScaleType4KindE0ELNS_15FloatRoundStyleE2ESI_EENS1_15EpilogueDefaultEEEEEvvEEEEvNT_6ParamsE)
        /*0008*/ 	.word	0x000000a8


	//----- nvinfo : EIATTR_FRAME_SIZE
	.align		4
.L_15:
        /*000c*/ 	.byte	0x04, 0x11
        /*000e*/ 	.short	(.L_17 - .L_16)
	.align		4
.L_16:
        /*0010*/ 	.word	index@(_ZN7cutlass13device_kernelINS_4gemm6kernel13GemmUniversalIN4cute5tupleIJiiiiEEENS1_10collective13CollectiveMmaINS1_34MainloopSm90TmaGmmaWarpSpecializedILi5ENS5_IJNS4_1CILi1EEESB_SB_EEENS1_32KernelTmaWarpSpecializedPingpongEEENS5_IJNSA_ILi64EEENSA_ILi128EEESG_EEENS_6half_tENS5_IJlSB_lEEESI_SJ_NS4_8TiledMMAINS4_8MMA_AtomIJNS4_4SM904GMMA26MMA_64x128x16_F32F16F16_SSILNSN_5MajorE0ELSP_0ELNSN_7ScaleInE1ELSQ_1EEEEEENS4_6LayoutISC_NS5_IJNSA_ILi0EEESU_SU_EEEEENS5_IJNS4_10UnderscoreESX_SX_EEEEENS4_13SM90_TMA_LOADENS4_14ComposedLayoutINS4_7SwizzleILi3ELi4ELi3EEENS4_18smem_ptr_flag_bitsILi16EEENST_INS5_IJNSA_ILi8EEESF_EEENS5_IJSF_SB_EEEEEEEvNS4_8identityES10_S1A_vS1B_EENS_8epilogue10collective6detail29Sm90TmaWarpSpecializedAdapterINS1E_15DefaultEpilogueISI_SJ_SJ_NS1D_6thread17LinearCombinationISI_Li1EffLNS1I_9ScaleType4KindE0ELNS_15FloatRoundStyleE2ESI_EENS1_15EpilogueDefaultEEEEEvvEEEEvNT_6ParamsE)
        /*0014*/ 	.word	0x00000008


	//----- nvinfo : EIATTR_MIN_STACK_SIZE
	.align		4
.L_17:
        /*0018*/ 	.byte	0x04, 0x12
        /*001a*/ 	.short	(.L_19 - .L_18)
	.align		4
.L_18:
        /*001c*/ 	.word	index@(_ZN7cutlass13device_kernelINS_4gemm6kernel13GemmUniversalIN4cute5tupleIJiiiiEEENS1_10collective13CollectiveMmaINS1_34MainloopSm90TmaGmmaWarpSpecializedILi5ENS5_IJNS4_1CILi1EEESB_SB_EEENS1_32KernelTmaWarpSpecializedPingpongEEENS5_IJNSA_ILi64EEENSA_ILi128EEESG_EEENS_6half_tENS5_IJlSB_lEEESI_SJ_NS4_8TiledMMAINS4_8MMA_AtomIJNS4_4SM904GMMA26MMA_64x128x16_F32F16F16_SSILNSN_5MajorE0ELSP_0ELNSN_7ScaleInE1ELSQ_1EEEEEENS4_6LayoutISC_NS5_IJNSA_ILi0EEESU_SU_EEEEENS5_IJNS4_10UnderscoreESX_SX_EEEEENS4_13SM90_TMA_LOADENS4_14ComposedLayoutINS4_7SwizzleILi3ELi4ELi3EEENS4_18smem_ptr_flag_bitsILi16EEENST_INS5_IJNSA_ILi8EEESF_EEENS5_IJSF_SB_EEEEEEEvNS4_8identityES10_S1A_vS1B_EENS_8epilogue10collective6detail29Sm90TmaWarpSpecializedAdapterINS1E_15DefaultEpilogueISI_SJ_SJ_NS1D_6thread17LinearCombinationISI_Li1EffLNS1I_9ScaleType4KindE0ELNS_15FloatRoundStyleE2ESI_EENS1_15EpilogueDefaultEEEEEvvEEEEvNT_6ParamsE)
        /*0020*/ 	.word	0x00000008
.L_19:


//--------------------- .nv.compat                --------------------------
	.section	.nv.compat,"",@"SHT_CUDA_COMPAT_INFO"
	.align	4
        /*0000*/ 	.byte	0x02, 0x09, 0x01, 0x00, 0x02, 0x02, 0x04, 0x00, 0x02, 0x05, 0x05, 0x00, 0x03, 0x07, 0x01, 0x01
        /*0010*/ 	.byte	0x02, 0x03, 0x01, 0x00, 0x02, 0x06, 0x01, 0x00, 0x04, 0x0b, 0x08, 0x00, 0x00, 0x00, 0x00, 0x00
        /*0020*/ 	.byte	0x00, 0x00, 0x00, 0x00


//--------------------- .nv.info._ZN7cutlass13device_kernelINS_4gemm6kernel13GemmUniversalIN4cute5tupleIJiiiiEEENS1_10collective13CollectiveMmaINS1_34MainloopSm90TmaGmmaWarpSpecializedILi5ENS5_IJNS4_1CILi1EEESB_SB_EEENS1_32KernelTmaWarpSpecializedPingpongEEENS5_IJNSA_ILi64EEENSA_ILi128EEESG_EEENS_6half_tENS5_IJlSB_lEEESI_SJ_NS4_8TiledMMAINS4_8MMA_AtomIJNS4_4SM904GMMA26MMA_64x128x16_F32F16F16_SSILNSN_5MajorE0ELSP_0ELNSN_7ScaleInE1ELSQ_1EEEEEENS4_6LayoutISC_NS5_IJNSA_ILi0EEESU_SU_EEEEENS5_IJNS4_10UnderscoreESX_SX_EEEEENS4_13SM90_TMA_LOADENS4_14ComposedLayoutINS4_7SwizzleILi3ELi4ELi3EEENS4_18smem_ptr_flag_bitsILi16EEENST_INS5_IJNSA_ILi8EEESF_EEENS5_IJSF_SB_EEEEEEEvNS4_8identityES10_S1A_vS1B_EENS_8epilogue10collective6detail29Sm90TmaWarpSpecializedAdapterINS1E_15DefaultEpilogueISI_SJ_SJ_NS1D_6thread17LinearCombinationISI_Li1EffLNS1I_9ScaleType4KindE0ELNS_15FloatRoundStyleE2ESI_EENS1_15EpilogueDefaultEEEEEvvEEEEvNT_6ParamsE --------------------------
	.section	.nv.info._ZN7cutlass13device_kernelINS_4gemm6kernel13GemmUniversalIN4cute5tupleIJiiiiEEENS1_10collective13CollectiveMmaINS1_34MainloopSm90TmaGmmaWarpSpecializedILi5ENS5_IJNS4_1CILi1EEESB_SB_EEENS1_32KernelTmaWarpSpecializedPingpongEEENS5_IJNSA_ILi64EEENSA_ILi128EEESG_EEENS_6half_tENS5_IJlSB_lEEESI_SJ_NS4_8TiledMMAINS4_8MMA_AtomIJNS4_4SM904GMMA26MMA_64x128x16_F32F16F16_SSILNSN_5MajorE0ELSP_0ELNSN_7ScaleInE1ELSQ_1EEEEEENS4_6LayoutISC_NS5_IJNSA_ILi0EEESU_SU_EEEEENS5_IJNS4_10UnderscoreESX_SX_EEEEENS4_13SM90_TMA_LOADENS4_14ComposedLayoutINS4_7SwizzleILi3ELi4ELi3EEENS4_18smem_ptr_flag_bitsILi16EEENST_INS5_IJNSA_ILi8EEESF_EEENS5_IJSF_SB_EEEEEEEvNS4_8identityES10_S1A_vS1B_EENS_8epilogue10collective6detail29Sm90TmaWarpSpecializedAdapterINS1E_15DefaultEpilogueISI_SJ_SJ_NS1D_6thread17LinearCombinationISI_Li1EffLNS1I_9ScaleType4KindE0ELNS_15FloatRoundStyleE2ESI_EENS1_15EpilogueDefaultEEEEEvvEEEEvNT_6ParamsE,"",@"SHT_CUDA_INFO"
	.sectionflags	@""
	.align	4


	//----- nvinfo : EIATTR_CUDA_API_VERSION
	.align		4
        /*0000*/ 	.byte	0x04, 0x37
        /*0002*/ 	.short	(.L_21 - .L_20)
.L_20:
        /*0004*/ 	.word	0x00000082


	//----- nvinfo : EIATTR_KPARAM_INFO
	.align		4
.L_21:
        /*0008*/ 	.byte	0x04, 0x17
        /*000a*/ 	.short	(.L_23 - .L_22)
.L_22:
        /*000c*/ 	.word	0x00000000
        /*0010*/ 	.short	0x0000
        /*0012*/ 	.short	0x0070
        /*0014*/ 	.byte	0x00, 0xf0, 0x01, 0x10


	//----- nvinfo : EIATTR_SPARSE_MMA_MASK
	.align		4
.L_23:
        /*0018*/ 	.byte	0x03, 0x50
        /*001a*/ 	.short	0x0000


	//----- nvinfo : EIATTR_MAXREG_COUNT
	.align		4
        /*001c*/ 	.byte	0x03, 0x1b
        /*001e*/ 	.short	0x00a8


	//----- nvinfo : EIATTR_NUM_BARRIERS
	.align		4
        /*0020*/ 	.byte	0x02, 0x4c
        /*0022*/ 	.byte	0x01
	.zero		1


	//----- nvinfo : EIATTR_EXTERNS
	.align		4
        /*0024*/ 	.byte	0x04, 0x0f
        /*0026*/ 	.short	(.L_25 - .L_24)


	//   ....[0]....
	.align		4
.L_24:
        /*0028*/ 	.word	index@(__assertfail)


	//----- nvinfo : EIATTR_ANNOTATIONS
	.align		4
.L_25:
        /*002c*/ 	.byte	0x04, 0x55
        /*002e*/ 	.short	(.L_27 - .L_26)


	//   ....[0]....
.L_26:
        /*0030*/ 	.word	0x00000001
        /*0034*/ 	.byte	0xf0, 0x0a, 0x00, 0x00, 0x01, 0x00, 0x00, 0x00, 0x10, 0x12, 0x00, 0x00, 0x01, 0x00, 0x00, 0x00
        /*0044*/ 	.byte	0x60, 0x64, 0x00, 0x00, 0x01, 0x00, 0x00, 0x00, 0xe0, 0x70, 0x00, 0x00


	//----- nvinfo : EIATTR_MERCURY_ISA_VERSION
	.align		4
.L_27:
        /*0050*/ 	.byte	0x03, 0x5f
        /*0052*/ 	.short	0x0101


	//----- nvinfo : EIATTR_INT_WARP_WIDE_INSTR_OFFSETS
	.align		4
        /*0054*/ 	.byte	0x04, 0x31
        /*0056*/ 	.short	(.L_29 - .L_28)


	//   ....[0]....
.L_28:
        /*0058*/ 	.word	0x00000410


	//   ....[1]....
        /*005c*/ 	.word	0x00000430


	//   ....[2]....
        /*0060*/ 	.word	0x000004b0


	//   ....[3]....
        /*0064*/ 	.word	0x000004c0


	//   ....[4]....
        /*0068*/ 	.word	0x000004d0


	//   ....[5]....
        /*006c*/ 	.word	0x000004f0


	//   ....[6]....
        /*0070*/ 	.word	0x00000580


	//   ....[7]....
        /*0074*/ 	.word	0x000005a0


	//----- nvinfo : EIATTR_COOP_GROUP_MASK_REGIDS
	.align		4
.L_29:
        /*0078*/ 	.byte	0x04, 0x29
        /*007a*/ 	.short	(.L_31 - .L_30)


	//   ....[0]....
.L_30:
        /*007c*/ 	.word	0xffffffff


	//   ....[1]....
        /*0080*/ 	.word	0xffffffff


	//   ....[2]....
        /*0084*/ 	.word	0xffffffff


	//   ....[3]....
        /*0088*/ 	.word	0xffffffff


	//   ....[4]....
        /*008c*/ 	.word	0xffffffff


	//   ....[5]....
        /*0090*/ 	.word	0xffffffff


	//----- nvinfo : EIATTR_COOP_GROUP_INSTR_OFFSETS
	.align		4
.L_31:
        /*0094*/ 	.byte	0x04, 0x28
        /*0096*/ 	.short	(.L_33 - .L_32)


	//   ....[0]....
.L_32:
        /*0098*/ 	.word	0x00000070


	//   ....[1]....
        /*009c*/ 	.word	0x00000080


	//   ....[2]....
        /*00a0*/ 	.word	0x00000140


	//   ....[3]....
        /*00a4*/ 	.word	0x000002f0


	//   ....[4]....
        /*00a8*/ 	.word	0x00000330


	//   ....[5]....
        /*00ac*/ 	.word	0x00000370


	//----- nvinfo : EIATTR_REG_RECONFIG
	.align		4
.L_33:
        /*00b0*/ 	.byte	0x01, 0x54
	.zero		2


	//----- nvinfo : EIATTR_SYSCALL_OFFSETS
	.align		4
        /*00b4*/ 	.byte	0x04, 0x46
        /*00b6*/ 	.short	(.L_35 - .L_34)


	//   ....[0]....
.L_34:
        /*00b8*/ 	.word	0x00001690


	//----- nvinfo : EIATTR_MBARRIER_INSTR_OFFSETS
	.align		4
.L_35:
        /*00bc*/ 	.byte	0x04, 0x39
        /*00be*/ 	.short	(.L_37 - .L_36)


	//   ....[0]....
.L_36:
        /*00c0*/ 	.word	0x00000240
        /*00c4*/ 	.word	0x000000ff
        /*00c8*/ 	.word	0x00000000
        /*00cc*/ 	.short	0x0100
        /*00ce*/ 	.byte	0x08
	.zero		1


	//   ....[1]....
        /*00d0*/ 	.word	0x00000250
        /*00d4*/ 	.word	0x000000ff
        /*00d8*/ 	.word	0x00000028
        /*00dc*/ 	.short	0x0100
        /*00de*/ 	.byte	0x08
	.zero		1


	//   ....[2]....
        /*00e0*/ 	.word	0x00000260
        /*00e4*/ 	.word	0x000000ff
        /*00e8*/ 	.word	0x00000008
        /*00ec*/ 	.short	0x0100
        /*00ee*/ 	.byte	0x08
	.zero		1


	//   ....[3]....
        /*00f0*/ 	.word	0x00000270
        /*00f4*/ 	.word	0x000000ff
        /*00f8*/ 	.word	0x00000030
        /*00fc*/ 	.short	0x0100
        /*00fe*/ 	.byte	0x08
	.zero		1


	//   ....[4]....
        /*0100*/ 	.word	0x00000280
        /*0104*/ 	.word	0x000000ff
        /*0108*/ 	.word	0x00000010
        /*010c*/ 	.short	0x0100
        /*010e*/ 	.byte	0x08
	.zero		1


	//   ....[5]....
        /*0110*/ 	.word	0x00000290
        /*0114*/ 	.word	0x000000ff
        /*0118*/ 	.word	0x00000038
        /*011c*/ 	.short	0x0100
        /*011e*/ 	.byte	0x08
	.zero		1


	//   ....[6]....
        /*0120*/ 	.word	0x000002a0
        /*0124*/ 	.word	0x000000ff
        /*0128*/ 	.word	0x00000018
        /*012c*/ 	.short	0x0100
        /*012e*/ 	.byte	0x08
	.zero		1


	//   ....[7]....
        /*0130*/ 	.word	0x000002b0
        /*0134*/ 	.word	0x000000ff
        /*0138*/ 	.word	0x00000040
        /*013c*/ 	.short	0x0100
        /*013e*/ 	.byte	0x08
	.zero		1


	//   ....[8]....
        /*0140*/ 	.word	0x000002c0
        /*0144*/ 	.word	0x000000ff
        /*0148*/ 	.word	0x00000020
        /*014c*/ 	.short	0x0100
        /*014e*/ 	.byte	0x08
	.zero		1


	//   ....[9]....
        /*0150*/ 	.word	0x000002d0
        /*0154*/ 	.word	0x000000ff
        /*0158*/ 	.word	0x00000048
        /*015c*/ 	.short	0x0100
        /*015e*/ 	.byte	0x08
	.zero		1


	//   ....[10]....
        /*0160*/ 	.word	0x000005e0
        /*0164*/ 	.word	0x000000ff
        /*0168*/ 	.word	0x00000080
        /*016c*/ 	.short	0x0100
        /*016e*/ 	.byte	0x08
	.zero		1


	//   ....[11]....
        /*0170*/ 	.word	0x00000650
        /*0174*/ 	.word	0x000000ff
        /*0178*/ 	.word	0x00000088
        /*017c*/ 	.short	0x0100
        /*017e*/ 	.byte	0x08
	.zero		1


	//   ....[12]....
        /*0180*/ 	.word	0x00000670
        /*0184*/ 	.word	0x000000ff
        /*0188*/ 	.word	0x00000060
        /*018c*/ 	.short	0x0100
        /*018e*/ 	.byte	0x09
	.zero		1


	//   ....[13]....
        /*0190*/ 	.word	0x00000680
        /*0194*/ 	.word	0x000000ff
        /*0198*/ 	.word	0x00000068
        /*019c*/ 	.short	0x0100
        /*019e*/ 	.byte	0x09
	.zero		1


	//   ....[14]....
        /*01a0*/ 	.word	0x00000690
        /*01a4*/ 	.word	0x000000ff
        /*01a8*/ 	.word	0x00000070
        /*01ac*/ 	.short	0x0100
        /*01ae*/ 	.byte	0x09
	.zero		1


	//   ....[15]....
        /*01b0*/ 	.word	0x000006a0
        /*01b4*/ 	.word	0x000000ff
        /*01b8*/ 	.word	0x00000078
        /*01bc*/ 	.short	0x0100
        /*01be*/ 	.byte	0x09
	.zero		1


	//   ....[16]....
        /*01c0*/ 	.word	0x00001550
        /*01c4*/ 	.word	0x000000ff
        /*01c8*/ 	.word	0xfffffff8
        /*01cc*/ 	.short	0x010a
        /*01ce*/ 	.byte	0x2b
	.zero		1


	//   ....[17]....
        /*01d0*/ 	.word	0x00001710
        /*01d4*/ 	.word	0x00000003
        /*01d8*/ 	.word	0x00000000
        /*01dc*/ 	.short	0x010a
        /*01de*/ 	.byte	0x3f
	.zero		1


	//   ....[18]....
        /*01e0*/ 	.word	0x00001770
        /*01e4*/ 	.word	0x00000003
        /*01e8*/ 	.word	0x00000000
        /*01ec*/ 	.short	0x010a
        /*01ee*/ 	.byte	0x3f
	.zero		1


	//   ....[19]....
        /*01f0*/ 	.word	0x00001c90
        /*01f4*/ 	.word	0x000000ff
        /*01f8*/ 	.word	0x00000000
        /*01fc*/ 	.short	0x010a
        /*01fe*/ 	.byte	0x08
	.zero		1


	//   ....[20]....
        /*0200*/ 	.word	0x00001cd0
        /*0204*/ 	.word	0x000000ff
        /*0208*/ 	.word	0x00000000
        /*020c*/ 	.short	0x010a
        /*020e*/ 	.byte	0x08
	.zero		1


	//   ....[21]....
        /*0210*/ 	.word	0x000020f0
        /*0214*/ 	.word	0x000000ff
        /*0218*/ 	.word	0x00000000
        /*021c*/ 	.short	0x0101
        /*021e*/ 	.byte	0x08
	.zero		1


	//   ....[22]....
        /*0220*/ 	.word	0x000021f0
        /*0224*/ 	.word	0x00000003
        /*0228*/ 	.word	0x00000000
        /*022c*/ 	.short	0x0101
        /*022e*/ 	.byte	0x2e
	.zero		1


	//   ....[23]....
        /*0230*/ 	.word	0x000022c0
        /*0234*/ 	.word	0x000000ff
        /*0238*/ 	.word	0x00000000
        /*023c*/ 	.short	0x0101
        /*023e*/ 	.byte	0x06
	.zero		1


	//   ....[24]....
        /*0240*/ 	.word	0x00002330
        /*0244*/ 	.word	0x000000ff
        /*0248*/ 	.word	0x00000008
        /*024c*/ 	.short	0x010a
        /*024e*/ 	.byte	0x2b
	.zero		1


	//   ....[25]....
        /*0250*/ 	.word	0x000064a0
        /*0254*/ 	.word	0x00000000
        /*0258*/ 	.word	0x00000000
        /*025c*/ 	.short	0x0101
        /*025e*/ 	.byte	0x2e
	.zero		1


	//   ....[26]....
        /*0260*/ 	.word	0x00006d90
        /*0264*/ 	.word	0x0000000b
        /*0268*/ 	.word	0x00000028
        /*026c*/ 	.short	0x010a
        /*026e*/ 	.byte	0x3f
	.zero		1


	//   ....[27]....
        /*0270*/ 	.word	0x00007210
        /*0274*/ 	.word	0x00000006
        /*0278*/ 	.word	0x00000088
        /*027c*/ 	.short	0x0101
        /*027e*/ 	.byte	0x3f
	.zero		1


	//   ....[28]....
        /*0280*/ 	.word	0x00007930
        /*0284*/ 	.word	0x00000007
        /*0288*/ 	.word	0x00000000
        /*028c*/ 	.short	0x010a
        /*028e*/ 	.byte	0x3f
	.zero		1


	//   ....[29]....
        /*0290*/ 	.word	0x000079b0
        /*0294*/ 	.word	0x00000006
        /*0298*/ 	.word	0x00000000
        /*029c*/ 	.short	0x010a
        /*029e*/ 	.byte	0x3f
	.zero		1


	//   ....[30]....
        /*02a0*/ 	.word	0x00007a40
        /*02a4*/ 	.word	0x00000007
        /*02a8*/ 	.word	0x00000000
        /*02ac*/ 	.short	0x010a
        /*02ae*/ 	.byte	0x3f
	.zero		1


	//   ....[31]....
        /*02b0*/ 	.word	0x00007ad0
        /*02b4*/ 	.word	0x00000006
        /*02b8*/ 	.word	0x00000000
        /*02bc*/ 	.short	0x010a
        /*02be*/ 	.byte	0x3f
	.zero		1


	//   ....[32]....
        /*02c0*/ 	.word	0x00007b60
        /*02c4*/ 	.word	0x00000005
        /*02c8*/ 	.word	0x00000000
        /*02cc*/ 	.short	0x010a
        /*02ce*/ 	.byte	0x3f
	.zero		1


	//   ....[33]....
        /*02d0*/ 	.word	0x00007bd0
        /*02d4*/ 	.word	0x00000003
        /*02d8*/ 	.word	0xfffffff8
        /*02dc*/ 	.short	0x010a
        /*02de*/ 	.byte	0x3f
	.zero		1


	//   ....[34]....
        /*02e0*/ 	.word	0x00007c20
        /*02e4*/ 	.word	0x00000003
        /*02e8*/ 	.word	0x00000000
        /*02ec*/ 	.short	0x010a
        /*02ee*/ 	.byte	0x3f
	.zero		1


	//   ....[35]....
        /*02f0*/ 	.word	0x00007c80
        /*02f4*/ 	.word	0x00000004
        /*02f8*/ 	.word	0x00000000
        /*02fc*/ 	.short	0x010a
        /*02fe*/ 	.byte	0x3f
	.zero		1


	//   ....[36]....
        /*0300*/ 	.word	0x00007ce0
        /*0304*/ 	.word	0x00000003
        /*0308*/ 	.word	0x00000008
        /*030c*/ 	.short	0x010a
        /*030e*/ 	.byte	0x3f
	.zero		1


	//   ....[37]....
        /*0310*/ 	.word	0x00007db0
        /*0314*/ 	.word	0x0000000b
        /*0318*/ 	.word	0x00000028
        /*031c*/ 	.short	0x010a
        /*031e*/ 	.byte	0x3f
	.zero		1


	//   ....[38]....
        /*0320*/ 	.word	0x00007e80
        /*0324*/ 	.word	0x00000007
        /*0328*/ 	.word	0x00000000
        /*032c*/ 	.short	0x010a
        /*032e*/ 	.byte	0x3f
	.zero		1


	//   ....[39]....
        /*0330*/ 	.word	0x00007ed0
        /*0334*/ 	.word	0x00000006
        /*0338*/ 	.word	0x00000000
        /*033c*/ 	.short	0x010a
        /*033e*/ 	.byte	0x3f
	.zero		1


	//   ....[40]....
        /*0340*/ 	.word	0x00007f20
        /*0344*/ 	.word	0x00000007
        /*0348*/ 	.word	0x00000000
        /*034c*/ 	.short	0x010a
        /*034e*/ 	.byte	0x3f
	.zero		1


	//   ....[41]....
        /*0350*/ 	.word	0x00007f70
        /*0354*/ 	.word	0x00000006
        /*0358*/ 	.word	0x00000000
        /*035c*/ 	.short	0x010a
        /*035e*/ 	.byte	0x3f
	.zero		1


	//----- nvinfo : EIATTR_NUM_MBARRIERS
	.align		4
.L_37:
        /*0360*/ 	.byte	0x03, 0x38
        /*0362*/ 	.short	0x0010


	//----- nvinfo : EIATTR_EXIT_INSTR_OFFSETS
	.align		4
        /*0364*/ 	.byte	0x04, 0x1c
        /*0366*/ 	.short	(.L_39 - .L_38)


	//   ....[0]....
.L_38:
        /*0368*/ 	.word	0x000011a0


	//   ....[1]....
        /*036c*/ 	.word	0x00001200


	//   ....[2]....
        /*0370*/ 	.word	0x00006ac0


	//   ....[3]....
        /*0374*/ 	.word	0x00006af0


	//   ....[4]....
        /*0378*/ 	.word	0x00007bb0


	//----- nvinfo : EIATTR_MAX_THREADS
	.align		4
.L_39:
        /*037c*/ 	.byte	0x04, 0x05
        /*037e*/ 	.short	(.L_41 - .L_40)
.L_40:
        /*0380*/ 	.word	0x00000180
        /*0384*/ 	.word	0x00000001
        /*0388*/ 	.word	0x00000001


	//----- nvinfo : EIATTR_CRS_STACK_SIZE
	.align		4
.L_41:
        /*038c*/ 	.byte	0x04, 0x1e
        /*038e*/ 	.short	(.L_43 - .L_42)
.L_42:
        /*0390*/ 	.word	0x00000000


	//----- nvinfo : EIATTR_CBANK_PARAM_SIZE
	.align		4
.L_43:
        /*0394*/ 	.byte	0x03, 0x19
        /*0396*/ 	.short	0x0470


	//----- nvinfo : EIATTR_PARAM_CBANK
	.align		4
        /*0398*/ 	.byte	0x04, 0x0a
        /*039a*/ 	.short	(.L_45 - .L_44)
	.align		4
.L_44:
        /*039c*/ 	.word	index@(.nv.constant0._ZN7cutlass13device_kernelINS_4gemm6kernel13GemmUniversalIN4cute5tupleIJiiiiEEENS1_10collective13CollectiveMmaINS1_34MainloopSm90TmaGmmaWarpSpecializedILi5ENS5_IJNS4_1CILi1EEESB_SB_EEENS1_32KernelTmaWarpSpecializedPingpongEEENS5_IJNSA_ILi64EEENSA_ILi128EEESG_EEENS_6half_tENS5_IJlSB_lEEESI_SJ_NS4_8TiledMMAINS4_8MMA_AtomIJNS4_4SM904GMMA26MMA_64x128x16_F32F16F16_SSILNSN_5MajorE0ELSP_0ELNSN_7ScaleInE1ELSQ_1EEEEEENS4_6LayoutISC_NS5_IJNSA_ILi0EEESU_SU_EEEEENS5_IJNS4_10UnderscoreESX_SX_EEEEENS4_13SM90_TMA_LOADENS4_14ComposedLayoutINS4_7SwizzleILi3ELi4ELi3EEENS4_18smem_ptr_flag_bitsILi16EEENST_INS5_IJNSA_ILi8EEESF_EEENS5_IJSF_SB_EEEEEEEvNS4_8identityES10_S1A_vS1B_EENS_8epilogue10collective6detail29Sm90TmaWarpSpecializedAdapterINS1E_15DefaultEpilogueISI_SJ_SJ_NS1D_6thread17LinearCombinationISI_Li1EffLNS1I_9ScaleType4KindE0ELNS_15FloatRoundStyleE2ESI_EENS1_15EpilogueDefaultEEEEEvvEEEEvNT_6ParamsE)
        /*03a0*/ 	.short	0x0210
        /*03a2*/ 	.short	0x0470


	//----- nvinfo : EIATTR_SW_WAR
	.align		4
.L_45:
        /*03a4*/ 	.byte	0x04, 0x36
        /*03a6*/ 	.short	(.L_47 - .L_46)
.L_46:
        /*03a8*/ 	.word	0x00000008
.L_47:


//--------------------- .nv.callgraph             --------------------------
	.section	.nv.callgraph,"",@"SHT_CUDA_CALLGRAPH"
	.align	4
	.sectionentsize	8
	.align		4
        /*0000*/ 	.word	0x00000000
	.align		4
        /*0004*/ 	.word	0xffffffff
	.align		4
        /*0008*/ 	.word	index@(_ZN7cutlass13device_kernelINS_4gemm6kernel13GemmUniversalIN4cute5tupleIJiiiiEEENS1_10collective13CollectiveMmaINS1_34MainloopSm90TmaGmmaWarpSpecializedILi5ENS5_IJNS4_1CILi1EEESB_SB_EEENS1_32KernelTmaWarpSpecializedPingpongEEENS5_IJNSA_ILi64EEENSA_ILi128EEESG_EEENS_6half_tENS5_IJlSB_lEEESI_SJ_NS4_8TiledMMAINS4_8MMA_AtomIJNS4_4SM904GMMA26MMA_64x128x16_F32F16F16_SSILNSN_5MajorE0ELSP_0ELNSN_7ScaleInE1ELSQ_1EEEEEENS4_6LayoutISC_NS5_IJNSA_ILi0EEESU_SU_EEEEENS5_IJNS4_10UnderscoreESX_SX_EEEEENS4_13SM90_TMA_LOADENS4_14ComposedLayoutINS4_7SwizzleILi3ELi4ELi3EEENS4_18smem_ptr_flag_bitsILi16EEENST_INS5_IJNSA_ILi8EEESF_EEENS5_IJSF_SB_EEEEEEEvNS4_8identityES10_S1A_vS1B_EENS_8epilogue10collective6detail29Sm90TmaWarpSpecializedAdapterINS1E_15DefaultEpilogueISI_SJ_SJ_NS1D_6thread17LinearCombinationISI_Li1EffLNS1I_9ScaleType4KindE0ELNS_15FloatRoundStyleE2ESI_EENS1_15EpilogueDefaultEEEEEvvEEEEvNT_6ParamsE)
	.align		4
        /*000c*/ 	.word	index@(__assertfail)
	.align		4
        /*0010*/ 	.word	0x00000000
	.align		4
        /*0014*/ 	.word	0xfffffffe
	.align		4
        /*0018*/ 	.word	0x00000000
	.align		4
        /*001c*/ 	.word	0xfffffffd
	.align		4
        /*0020*/ 	.word	0x00000000
	.align		4
        /*0024*/ 	.word	0xfffffffc


//--------------------- .nv.constant4             --------------------------
	.section	.nv.constant4,"a",@progbits
	.align	8
	.align		8
.nv.constant4:
        /*0000*/ 	.dword	__assertfail
	.align		8
        /*0008*/ 	.dword	__unnamed_1
	.align		8
        /*0010*/ 	.dword	_ZN40_INTERNAL_465e60aa_4_k_cu_473ab03c_256624cuda3std3__45__cpo5beginE
	.align		8
        /*0018*/ 	.dword	_ZN40_INTERNAL_465e60aa_4_k_cu_473ab03c_256624cuda3std3__45__cpo3endE
	.align		8
        /*0020*/ 	.dword	_ZN40_INTERNAL_465e60aa_4_k_cu_473ab03c_256624cuda3std3__45__cpo6cbeginE
	.align		8
        /*0028*/ 	.dword	_ZN40_INTERNAL_465e60aa_4_k_cu_473ab03c_256624cuda3std3__45__cpo4cendE
	.align		8
        /*0030*/ 	.dword	_ZN40_INTERNAL_465e60aa_4_k_cu_473ab03c_256624cuda3std3__442_GLOBAL__N__465e60aa_4_k_cu_473ab03c_256626ignoreE
	.align		8
        /*0038*/ 	.dword	_ZN40_INTERNAL_465e60aa_4_k_cu_473ab03c_256624cuda3std3__419piecewise_constructE
	.align		8
        /*0040*/ 	.dword	_ZN40_INTERNAL_465e60aa_4_k_cu_473ab03c_256624cuda3std3__48in_placeE
	.align		8
        /*0048*/ 	.dword	_ZN40_INTERNAL_465e60aa_4_k_cu_473ab03c_256624cuda3std6ranges3__45__cpo4swapE
	.align		8
        /*0050*/ 	.dword	_ZN40_INTERNAL_465e60aa_4_k_cu_473ab03c_256624cuda3std6ranges3__45__cpo9iter_moveE
	.align		8
        /*0058*/ 	.dword	_ZN40_INTERNAL_465e60aa_4_k_cu_473ab03c_256624cute7productE
	.align		8
        /*0060*/ 	.dword	_ZN40_INTERNAL_465e60aa_4_k_cu_473ab03c_256624cute1_E
	.align		8
        /*0068*/ 	.dword	$str$22
	.align		8
        /*0070*/ 	.dword	$str$23


//--------------------- .text._ZN7cutlass13device_kernelINS_4gemm6kernel13GemmUniversalIN4cute5tupleIJiiiiEEENS1_10collective13CollectiveMmaINS1_34MainloopSm90TmaGmmaWarpSpecializedILi5ENS5_IJNS4_1CILi1EEESB_SB_EEENS1_32KernelTmaWarpSpecializedPingpongEEENS5_IJNSA_ILi64EEENSA_ILi128EEESG_EEENS_6half_tENS5_IJlSB_lEEESI_SJ_NS4_8TiledMMAINS4_8MMA_AtomIJNS4_4SM904GMMA26MMA_64x128x16_F32F16F16_SSILNSN_5MajorE0ELSP_0ELNSN_7ScaleInE1ELSQ_1EEEEEENS4_6LayoutISC_NS5_IJNSA_ILi0EEESU_SU_EEEEENS5_IJNS4_10UnderscoreESX_SX_EEEEENS4_13SM90_TMA_LOADENS4_14ComposedLayoutINS4_7SwizzleILi3ELi4ELi3EEENS4_18smem_ptr_flag_bitsILi16EEENST_INS5_IJNSA_ILi8EEESF_EEENS5_IJSF_SB_EEEEEEEvNS4_8identityES10_S1A_vS1B_EENS_8epilogue10collective6detail29Sm90TmaWarpSpecializedAdapterINS1E_15DefaultEpilogueISI_SJ_SJ_NS1D_6thread17LinearCombinationISI_Li1EffLNS1I_9ScaleType4KindE0ELNS_15FloatRoundStyleE2ESI_EENS1_15EpilogueDefaultEEEEEvvEEEEvNT_6ParamsE --------------------------
	.section	.text._ZN7cutlass13device_kernelINS_4gemm6kernel13GemmUniversalIN4cute5tupleIJiiiiEEENS1_10collective13CollectiveMmaINS1_34MainloopSm90TmaGmmaWarpSpecializedILi5ENS5_IJNS4_1CILi1EEESB_SB_EEENS1_32KernelTmaWarpSpecializedPingpongEEENS5_IJNSA_ILi64EEENSA_ILi128EEESG_EEENS_6half_tENS5_IJlSB_lEEESI_SJ_NS4_8TiledMMAINS4_8MMA_AtomIJNS4_4SM904GMMA26MMA_64x128x16_F32F16F16_SSILNSN_5MajorE0ELSP_0ELNSN_7ScaleInE1ELSQ_1EEEEEENS4_6LayoutISC_NS5_IJNSA_ILi0EEESU_SU_EEEEENS5_IJNS4_10UnderscoreESX_SX_EEEEENS4_13SM90_TMA_LOADENS4_14ComposedLayoutINS4_7SwizzleILi3ELi4ELi3EEENS4_18smem_ptr_flag_bitsILi16EEENST_INS5_IJNSA_ILi8EEESF_EEENS5_IJSF_SB_EEEEEEEvNS4_8identityES10_S1A_vS1B_EENS_8epilogue10collective6detail29Sm90TmaWarpSpecializedAdapterINS1E_15DefaultEpilogueISI_SJ_SJ_NS1D_6thread17LinearCombinationISI_Li1EffLNS1I_9ScaleType4KindE0ELNS_15FloatRoundStyleE2ESI_EENS1_15EpilogueDefaultEEEEEvvEEEEvNT_6ParamsE,"ax",@progbits
	.align	128
.text._ZN7cutlass13device_kernelINS_4gemm6kernel13GemmUniversalIN4cute5tupleIJiiiiEEENS1_10collective13CollectiveMmaINS1_34MainloopSm90TmaGmmaWarpSpecializedILi5ENS5_IJNS4_1CILi1EEESB_SB_EEENS1_32KernelTmaWarpSpecializedPingpongEEENS5_IJNSA_ILi64EEENSA_ILi128EEESG_EEENS_6half_tENS5_IJlSB_lEEESI_SJ_NS4_8TiledMMAINS4_8MMA_AtomIJNS4_4SM904GMMA26MMA_64x128x16_F32F16F16_SSILNSN_5MajorE0ELSP_0ELNSN_7ScaleInE1ELSQ_1EEEEEENS4_6LayoutISC_NS5_IJNSA_ILi0EEESU_SU_EEEEENS5_IJNS4_10UnderscoreESX_SX_EEEEENS4_13SM90_TMA_LOADENS4_14ComposedLayoutINS4_7SwizzleILi3ELi4ELi3EEENS4_18smem_ptr_flag_bitsILi16EEENST_INS5_IJNSA_ILi8EEESF_EEENS5_IJSF_SB_EEEEEEEvNS4_8identityES10_S1A_vS1B_EENS_8epilogue10collective6detail29Sm90TmaWarpSpecializedAdapterINS1E_15DefaultEpilogueISI_SJ_SJ_NS1D_6thread17LinearCombinationISI_Li1EffLNS1I_9ScaleType4KindE0ELNS_15FloatRoundStyleE2ESI_EENS1_15EpilogueDefaultEEEEEvvEEEEvNT_6ParamsE:
        .type           _ZN7cutlass13device_kernelINS_4gemm6kernel13GemmUniversalIN4cute5tupleIJiiiiEEENS1_10collective13CollectiveMmaINS1_34MainloopSm90TmaGmmaWarpSpecializedILi5ENS5_IJNS4_1CILi1EEESB_SB_EEENS1_32KernelTmaWarpSpecializedPingpongEEENS5_IJNSA_ILi64EEENSA_ILi128EEESG_EEENS_6half_tENS5_IJlSB_lEEESI_SJ_NS4_8TiledMMAINS4_8MMA_AtomIJNS4_4SM904GMMA26MMA_64x128x16_F32F16F16_SSILNSN_5MajorE0ELSP_0ELNSN_7ScaleInE1ELSQ_1EEEEEENS4_6LayoutISC_NS5_IJNSA_ILi0EEESU_SU_EEEEENS5_IJNS4_10UnderscoreESX_SX_EEEEENS4_13SM90_TMA_LOADENS4_14ComposedLayoutINS4_7SwizzleILi3ELi4ELi3EEENS4_18smem_ptr_flag_bitsILi16EEENST_INS5_IJNSA_ILi8EEESF_EEENS5_IJSF_SB_EEEEEEEvNS4_8identityES10_S1A_vS1B_EENS_8epilogue10collective6detail29Sm90TmaWarpSpecializedAdapterINS1E_15DefaultEpilogueISI_SJ_SJ_NS1D_6thread17LinearCombinationISI_Li1EffLNS1I_9ScaleType4KindE0ELNS_15FloatRoundStyleE2ESI_EENS1_15EpilogueDefaultEEEEEvvEEEEvNT_6ParamsE,@function
        .size           _ZN7cutlass13device_kernelINS_4gemm6kernel13GemmUniversalIN4cute5tupleIJiiiiEEENS1_10collective13CollectiveMmaINS1_34MainloopSm90TmaGmmaWarpSpecializedILi5ENS5_IJNS4_1CILi1EEESB_SB_EEENS1_32KernelTmaWarpSpecializedPingpongEEENS5_IJNSA_ILi64EEENSA_ILi128EEESG_EEENS_6half_tENS5_IJlSB_lEEESI_SJ_NS4_8TiledMMAINS4_8MMA_AtomIJNS4_4SM904GMMA26MMA_64x128x16_F32F16F16_SSILNSN_5MajorE0ELSP_0ELNSN_7ScaleInE1ELSQ_1EEEEEENS4_6LayoutISC_NS5_IJNSA_ILi0EEESU_SU_EEEEENS5_IJNS4_10UnderscoreESX_SX_EEEEENS4_13SM90_TMA_LOADENS4_14ComposedLayoutINS4_7SwizzleILi3ELi4ELi3EEENS4_18smem_ptr_flag_bitsILi16EEENST_INS5_IJNSA_ILi8EEESF_EEENS5_IJSF_SB_EEEEEEEvNS4_8identityES10_S1A_vS1B_EENS_8epilogue10collective6detail29Sm90TmaWarpSpecializedAdapterINS1E_15DefaultEpilogueISI_SJ_SJ_NS1D_6thread17LinearCombinationISI_Li1EffLNS1I_9ScaleType4KindE0ELNS_15FloatRoundStyleE2ESI_EENS1_15EpilogueDefaultEEEEEvvEEEEvNT_6ParamsE,(.L_x_199 - _ZN7cutlass13device_kernelINS_4gemm6kernel13GemmUniversalIN4cute5tupleIJiiiiEEENS1_10collective13CollectiveMmaINS1_34MainloopSm90TmaGmmaWarpSpecializedILi5ENS5_IJNS4_1CILi1EEESB_SB_EEENS1_32KernelTmaWarpSpecializedPingpongEEENS5_IJNSA_ILi64EEENSA_ILi128EEESG_EEENS_6half_tENS5_IJlSB_lEEESI_SJ_NS4_8TiledMMAINS4_8MMA_AtomIJNS4_4SM904GMMA26MMA_64x128x16_F32F16F16_SSILNSN_5MajorE0ELSP_0ELNSN_7ScaleInE1ELSQ_1EEEEEENS4_6LayoutISC_NS5_IJNSA_ILi0EEESU_SU_EEEEENS5_IJNS4_10UnderscoreESX_SX_EEEEENS4_13SM90_TMA_LOADENS4_14ComposedLayoutINS4_7SwizzleILi3ELi4ELi3EEENS4_18smem_ptr_flag_bitsILi16EEENST_INS5_IJNSA_ILi8EEESF_EEENS5_IJSF_SB_EEEEEEEvNS4_8identityES10_S1A_vS1B_EENS_8epilogue10collective6detail29Sm90TmaWarpSpecializedAdapterINS1E_15DefaultEpilogueISI_SJ_SJ_NS1D_6thread17LinearCombinationISI_Li1EffLNS1I_9ScaleType4KindE0ELNS_15FloatRoundStyleE2ESI_EENS1_15EpilogueDefaultEEEEEvvEEEEvNT_6ParamsE)
        .other          _ZN7cutlass13device_kernelINS_4gemm6kernel13GemmUniversalIN4cute5tupleIJiiiiEEENS1_10collective13CollectiveMmaINS1_34MainloopSm90TmaGmmaWarpSpecializedILi5ENS5_IJNS4_1CILi1EEESB_SB_EEENS1_32KernelTmaWarpSpecializedPingpongEEENS5_IJNSA_ILi64EEENSA_ILi128EEESG_EEENS_6half_tENS5_IJlSB_lEEESI_SJ_NS4_8TiledMMAINS4_8MMA_AtomIJNS4_4SM904GMMA26MMA_64x128x16_F32F16F16_SSILNSN_5MajorE0ELSP_0ELNSN_7ScaleInE1ELSQ_1EEEEEENS4_6LayoutISC_NS5_IJNSA_ILi0EEESU_SU_EEEEENS5_IJNS4_10UnderscoreESX_SX_EEEEENS4_13SM90_TMA_LOADENS4_14ComposedLayoutINS4_7SwizzleILi3ELi4ELi3EEENS4_18smem_ptr_flag_bitsILi16EEENST_INS5_IJNSA_ILi8EEESF_EEENS5_IJSF_SB_EEEEEEEvNS4_8identityES10_S1A_vS1B_EENS_8epilogue10collective6detail29Sm90TmaWarpSpecializedAdapterINS1E_15DefaultEpilogueISI_SJ_SJ_NS1D_6thread17LinearCombinationISI_Li1EffLNS1I_9ScaleType4KindE0ELNS_15FloatRoundStyleE2ESI_EENS1_15EpilogueDefaultEEEEEvvEEEEvNT_6ParamsE,@"STO_CUDA_ENTRY STV_DEFAULT"
_ZN7cutlass13device_kernelINS_4gemm6kernel13GemmUniversalIN4cute5tupleIJiiiiEEENS1_10collective13CollectiveMmaINS1_34MainloopSm90TmaGmmaWarpSpecializedILi5ENS5_IJNS4_1CILi1EEESB_SB_EEENS1_32KernelTmaWarpSpecializedPingpongEEENS5_IJNSA_ILi64EEENSA_ILi128EEESG_EEENS_6half_tENS5_IJlSB_lEEESI_SJ_NS4_8TiledMMAINS4_8MMA_AtomIJNS4_4SM904GMMA26MMA_64x128x16_F32F16F16_SSILNSN_5MajorE0ELSP_0ELNSN_7ScaleInE1ELSQ_1EEEEEENS4_6LayoutISC_NS5_IJNSA_ILi0EEESU_SU_EEEEENS5_IJNS4_10UnderscoreESX_SX_EEEEENS4_13SM90_TMA_LOADENS4_14ComposedLayoutINS4_7SwizzleILi3ELi4ELi3EEENS4_18smem_ptr_flag_bitsILi16EEENST_INS5_IJNSA_ILi8EEESF_EEENS5_IJSF_SB_EEEEEEEvNS4_8identityES10_S1A_vS1B_EENS_8epilogue10collective6detail29Sm90TmaWarpSpecializedAdapterINS1E_15DefaultEpilogueISI_SJ_SJ_NS1D_6thread17LinearCombinationISI_Li1EffLNS1I_9ScaleType4KindE0ELNS_15FloatRoundStyleE2ESI_EENS1_15EpilogueDefaultEEEEEvvEEEEvNT_6ParamsE:
[----:B------:R-:W0:Y:S02]  /*0000*/  LDC R1, c[0x0][0x28] ;  /* 0x00000a00ff017b82 */ /* 0x000e240000000800 */
[----:B0-----:R-:W-:Y:S01]  /*0010*/  VIADD R1, R1, 0xfffffff8 ;  /* 0xfffffff801017836 */ /* 0x001fe20000000000 */
[----:B------:R-:W0:Y:S01]  /*0020*/  S2R R4, SR_TID.X ;  /* 0x0000000000047919 */ /* 0x000e220000002100 */
[----:B------:R-:W-:Y:S01]  /*0030*/  ELECT P0, URZ, PT ;  /* 0x00000000003f782f */ /* 0x000fe20003800000 */
[----:B------:R-:W-:Y:S01]  /*0040*/  BSSY B0, `(.L_x_0) ;  /* 0x000000f000007945 */ /* 0x000fe20003800000 */
[--C-:B0-----:R-:W-:Y:S02]  /*0050*/  SHF.R.U32.HI R0, RZ, 0x5, R4.reuse ;  /* 0x00000005ff007819 */ /* 0x101fe40000011604 */
[----:B------:R-:W-:-:S03]  /*0060*/  SHF.R.U32.HI R5, RZ, 0x7, R4 ;  /* 0x00000007ff057819 */ /* 0x000fc60000011604 */
[----:B------:R-:W0:Y:S04]  /*0070*/  SHFL.IDX PT, R2, R0, RZ, 0x1f ;  /* 0x00001fff00027589 */ /* 0x000e2800000e0000 */
[----:B------:R1:W2:Y:S01]  /*0080*/  SHFL.IDX PT, R7, R5, RZ, 0x1f ;  /* 0x00001fff05077589 */ /* 0x0002a200000e0000 */
[----:B0-----:R-:W-:-:S13]  /*0090*/  ISETP.NE.OR P0, PT, R2, RZ, !P0 ;  /* 0x000000ff0200720c */ /* 0x001fda0004705670 */
[----:B-12---:R-:W-:Y:S05]  /*00a0*/  @P0 BRA `(.L_x_1) ;  /* 0x0000000000200947 */ /* 0x006fea0003800000 */
[----:B------:R-:W-:Y:S02]  /*00b0*/  ULDC.64 UR4, c[0x0][0x198] ;  /* 0x0000660000047ab9 */ /* 0x000fe40000000a00 */
[----:B------:R-:W-:Y:S02]  /*00c0*/  UIADD3 UR6, UP0, UR4, 0xf0, URZ ;  /* 0x000000f004067890 */ /* 0x000fe4000ff1e03f */
[----:B------:R-:W-:Y:S02]  /*00d0*/  UIADD3 UR4, UP1, UR4, 0x1f0, URZ ;  /* 0x000001f004047890 */ /* 0x000fe4000ff3e03f */
[----:B------:R-:W-:Y:S02]  /*00e0*/  UIADD3.X UR7, URZ, UR5, URZ, UP0, !UPT ;  /* 0x000000053f077290 */ /* 0x000fe400087fe43f */
[----:B------:R-:W-:-:S07]  /*00f0*/  UIADD3.X UR5, URZ, UR5, URZ, UP1, !UPT ;  /* 0x000000053f057290 */ /* 0x000fce0008ffe43f */
[----:B------:R0:W-:Y:S02]  /*0100*/  UTMACCTL.PF [UR6] ;  /* 0x00000000060079b9 */ /* 0x0001e40008040000 */
[----:B------:R0:W-:Y:S02]  /*0110*/  UTMACCTL.PF [UR4] ;  /* 0x00000000040079b9 */ /* 0x0001e40008040000 */
[----:B0-----:R-:W-:Y:S01]  /*0120*/  NOP ;  /* 0x0000000000007918 */ /* 0x001fe20000000000 */
.L_x_1:
[----:B------:R-:W-:Y:S05]  /*0130*/  BSYNC B0 ;  /* 0x0000000000007941 */ /* 0x000fea0003800000 */
.L_x_0:
[----:B------:R-:W0:Y:S02]  /*0140*/  SHFL.IDX PT, R3, R0, RZ, 0x1f ;  /* 0x00001fff00037589 */ /* 0x000e2400000e0000 */
[----:B0-----:R-:W-:-:S13]  /*0150*/  ISETP.NE.AND P0, PT, R3, RZ, PT ;  /* 0x000000ff0300720c */ /* 0x001fda0003f05270 */
[----:B------:R-:W-:Y:S05]  /*0160*/  @P0 BRA `(.L_x_2) ;  /* 0x0000000000600947 */ /* 0x000fea0003800000 */
[----:B------:R-:W0:Y:S01]  /*0170*/  S2UR UR8, SR_CgaCtaId ;  /* 0x00000000000879c3 */ /* 0x000e220000008800 */
[----:B------:R-:W-:Y:S01]  /*0180*/  UMOV UR4, 0x400 ;  /* 0x0000040000047882 */ /* 0x000fe20000000000 */
[----:B------:R-:W-:Y:S01]  /*0190*/  UMOV UR5, 0x1 ;  /* 0x0000000100057882 */ /* 0x000fe20000000000 */
[----:B------:R-:W-:Y:S01]  /*01a0*/  UMOV UR6, 0x80 ;  /* 0x0000008000067882 */ /* 0x000fe20000000000 */
[----:B------:R-:W-:Y:S01]  /*01b0*/  ELECT P0, URZ, PT ;  /* 0x00000000003f782f */ /* 0x000fe20003800000 */
[----:B------:R-:W-:-:S04]  /*01c0*/  UIADD3 UR6, -UR6, 0x100000, URZ ;  /* 0x0010000006067890 */ /* 0x000fc8000fffe13f */
[----:B------:R-:W-:Y:S02]  /*01d0*/  USHF.L.U32 UR7, UR6, 0xb, URZ ;  /* 0x0000000b06077899 */ /* 0x000fe4000800063f */
[----:B------:R-:W-:Y:S02]  /*01e0*/  USHF.L.U32 UR6, UR6, 0x1, URZ ;  /* 0x0000000106067899 */ /* 0x000fe4000800063f */
[----:B0-----:R-:W-:Y:S02]  /*01f0*/  ULEA UR8, UR8, UR4, 0x18 ;  /* 0x0000000408087291 */ /* 0x001fe4000f8ec03f */
[----:B------:R-:W-:-:S04]  /*0200*/  UIADD3 UR4, -UR5, 0x100000, URZ ;  /* 0x0010000005047890 */ /* 0x000fc8000fffe13f */
[----:B------:R-:W-:Y:S02]  /*0210*/  USHF.L.U32 UR5, UR4, 0xb, URZ ;  /* 0x0000000b04057899 */ /* 0x000fe4000800063f */
[----:B------:R-:W-:Y:S01]  /*0220*/  USHF.L.U32 UR4, UR4, 0x1, URZ ;  /* 0x0000000104047899 */ /* 0x000fe2000800063f */
[----:B------:R-:W0:Y:S11]  /*0230*/  FENCE.VIEW.ASYNC.S ;  /* 0x00000000000073c6 */ /* 0x000e360000000000 */
[----:B0-----:R0:W1:Y:S01]  /*0240*/  SYNCS.EXCH.64 URZ, [UR8], UR4 ;  /* 0x00000004083f75b2 */ /* 0x0010620008000100 */
[----:B------:R0:W2:Y:S01]  /*0250*/  SYNCS.EXCH.64 URZ, [UR8+0x28], UR6 ;  /* 0x00002806083f75b2 */ /* 0x0000a20008000100 */
[----:B------:R0:W3:Y:S01]  /*0260*/  SYNCS.EXCH.64 URZ, [UR8+0x8], UR4 ;  /* 0x00000804083f75b2 */ /* 0x0000e20008000100 */
[----:B------:R0:W4:Y:S01]  /*0270*/  SYNCS.EXCH.64 URZ, [UR8+0x30], UR6 ;  /* 0x00003006083f75b2 */ /* 0x0001220008000100 */
[----:B------:R0:W0:Y:S01]  /*0280*/  SYNCS.EXCH.64 URZ, [UR8+0x10], UR4 ;  /* 0x00001004083f75b2 */ /* 0x0000220008000100 */
[----:B------:R0:W0:Y:S01]  /*0290*/  SYNCS.EXCH.64 URZ, [UR8+0x38], UR6 ;  /* 0x00003806083f75b2 */ /* 0x0000220008000100 */
[----:B------:R0:W0:Y:S01]  /*02a0*/  SYNCS.EXCH.64 URZ, [UR8+0x18], UR4 ;  /* 0x00001804083f75b2 */ /* 0x0000220008000100 */
[----:B------:R0:W0:Y:S01]  /*02b0*/  SYNCS.EXCH.64 URZ, [UR8+0x40], UR6 ;  /* 0x00004006083f75b2 */ /* 0x0000220008000100 */
[----:B------:R0:W0:Y:S01]  /*02c0*/  SYNCS.EXCH.64 URZ, [UR8+0x20], UR4 ;  /* 0x00002004083f75b2 */ /* 0x0000220008000100 */
[----:B------:R0:W0:Y:S01]  /*02d0*/  SYNCS.EXCH.64 URZ, [UR8+0x48], UR6 ;  /* 0x00004806083f75b2 */ /* 0x0000220008000100 */
[----:B------:R-:W-:Y:S01]  /*02e0*/  NOP ;  /* 0x0000000000007918 */ /* 0x000fe20000000000 */
.L_x_2:
[----:B------:R-:W5:Y:S01]  /*02f0*/  SHFL.IDX PT, R6, R0, RZ, 0x1f ;  /* 0x00001fff00067589 */ /* 0x000f6200000e0000 */
[----:B------:R-:W-:Y:S01]  /*0300*/  ELECT P0, URZ, PT ;  /* 0x00000000003f782f */ /* 0x000fe20003800000 */
[----:B------:R-:W-:Y:S01]  /*0310*/  NOP ;  /* 0x0000000000007918 */ /* 0x000fe20000000000 */
[----:B------:R-:W-:Y:S01]  /*0320*/  ELECT P1, URZ, PT ;  /* 0x00000000003f782f */ /* 0x000fe20003820000 */
[----:B------:R-:W1:Y:S01]  /*0330*/  SHFL.IDX PT, R3, R0, RZ, 0x1f ;  /* 0x00001fff00037589 */ /* 0x000e6200000e0000 */
[----:B0-----:R-:W-:Y:S01]  /*0340*/  UMOV UR4, 0x20 ;  /* 0x0000002000047882 */ /* 0x001fe20000000000 */
[----:B------:R-:W-:Y:S01]  /*0350*/  UMOV UR11, 0x80 ;  /* 0x00000080000b7882 */ /* 0x000fe20000000000 */
[----:B------:R-:W-:Y:S01]  /*0360*/  NOP ;  /* 0x0000000000007918 */ /* 0x000fe20000000000 */
[----:B------:R-:W0:Y:S01]  /*0370*/  SHFL.IDX PT, R5, R5, RZ, 0x1f ;  /* 0x00001fff05057589 */ /* 0x000e2200000e0000 */
[C---:B------:R-:W-:Y:S01]  /*0380*/  VIADD R31, R7.reuse, 0xffffffff ;  /* 0xffffffff071f7836 */ /* 0x040fe20000000000 */
[----:B------:R-:W-:Y:S01]  /*0390*/  ULDC.64 UR36, c[0x0][0x208] ;  /* 0x0000820000247ab9 */ /* 0x000fe20000000a00 */
[----:B------:R-:W-:-:S03]  /*03a0*/  ISETP.NE.AND P2, PT, R7, RZ, PT ;  /* 0x000000ff0700720c */ /* 0x000fc60003f45270 */
[----:B------:R-:W-:Y:S02]  /*03b0*/  ISETP.GE.U32.AND P3, PT, R31, 0x2, PT ;  /* 0x000000021f00780c */ /* 0x000fe40003f66070 */
[----:B-----5:R-:W-:Y:S02]  /*03c0*/  ISETP.NE.OR P0, PT, R6, RZ, !P0 ;  /* 0x000000ff0600720c */ /* 0x020fe40004705670 */
[----:B-1----:R-:W-:Y:S02]  /*03d0*/  ISETP.NE.OR P1, PT, R3, RZ, !P1 ;  /* 0x000000ff0300720c */ /* 0x002fe40004f25670 */
[----:B------:R-:W-:Y:S02]  /*03e0*/  SHF.R.S32.HI R3, RZ, 0x1f, R2 ;  /* 0x0000001fff037819 */ /* 0x000fe40000011402 */
[----:B0-----:R-:W-:Y:S02]  /*03f0*/  R2UR UR43, R5 ;  /* 0x00000000052b72ca */ /* 0x001fe400000e0000 */
[----:B------:R-:W-:-:S05]  /*0400*/  LEA.HI R3, R3, R2, RZ, 0x2 ;  /* 0x0000000203037211 */ /* 0x000fca00078f10ff */
[----:B------:R-:W-:Y:S01]  /*0410*/  VOTEU.ALL UP0, P0 ;  /* 0x00000000003f7886 */ /* 0x000fe20000000000 */
[----:B------:R-:W-:Y:S01]  /*0420*/  LOP3.LUT R3, R3, 0xfffffffc, RZ, 0xc0, !PT ;  /* 0xfffffffc03037812 */ /* 0x000fe200078ec0ff */
[----:B------:R-:W-:-:S03]  /*0430*/  VOTEU.ALL UP1, P1 ;  /* 0x00000000003f7886 */ /* 0x000fc60000820000 */
[----:B------:R-:W0:Y:S01]  /*0440*/  @!UP0 S2UR UR7, SR_CgaCtaId ;  /* 0x00000000000789c3 */ /* 0x000e220000008800 */
[----:B------:R-:W-:Y:S01]  /*0450*/  @!UP0 UMOV UR6, 0x400 ;  /* 0x0000040000068882 */ /* 0x000fe20000000000 */
[----:B------:R-:W-:-:S04]  /*0460*/  @!UP0 UIADD3 UR4, -UR4, 0x100000, URZ ;  /* 0x0010000004048890 */ /* 0x000fc8000fffe13f */
[----:B------:R-:W-:Y:S02]  /*0470*/  @!UP0 USHF.L.U32 UR5, UR4, 0xb, URZ ;  /* 0x0000000b04058899 */ /* 0x000fe4000800063f */
[----:B------:R-:W-:Y:S01]  /*0480*/  @!UP0 USHF.L.U32 UR4, UR4, 0x1, URZ ;  /* 0x0000000104048899 */ /* 0x000fe2000800063f */
[----:B------:R-:W-:Y:S01]  /*0490*/  IMAD.IADD R14, R2, 0x1, -R3 ;  /* 0x00000001020e7824 */ /* 0x000fe200078e0a03 */
[----:B------:R-:W-:Y:S01]  /*04a0*/  @!UP1 UMOV UR9, 0x400 ;  /* 0x0000040000099882 */ /* 0x000fe20000000000 */
[----:B------:R-:W-:Y:S01]  /*04b0*/  VOTEU.ALL UP2, P1 ;  /* 0x00000000003f7886 */ /* 0x000fe20000840000 */
[----:B------:R-:W-:Y:S01]  /*04c0*/  VOTEU.ALL UP3, P1 ;  /* 0x00000000003f7886 */ /* 0x000fe20000860000 */
[----:B------:R-:W-:Y:S01]  /*04d0*/  VOTEU.ALL UP4, P1 ;  /* 0x00000000003f7886 */ /* 0x000fe20000880000 */
[----:B------:R-:W1:Y:S01]  /*04e0*/  @!UP1 S2UR UR10, SR_CgaCtaId ;  /* 0x00000000000a99c3 */ /* 0x000e620000008800 */
[----:B------:R-:W-:Y:S01]  /*04f0*/  VOTEU.ALL UP5, P1 ;  /* 0x00000000003f7886 */ /* 0x000fe200008a0000 */
[----:B------:R-:W-:-:S04]  /*0500*/  SHF.R.S32.HI R3, RZ, 0x1f, R4 ;  /* 0x0000001fff037819 */ /* 0x000fc80000011404 */
[----:B------:R-:W-:-:S04]  /*0510*/  LEA.HI R3, R3, R4, RZ, 0x7 ;  /* 0x0000000403037211 */ /* 0x000fc800078f38ff */
[----:B------:R-:W-:-:S05]  /*0520*/  LOP3.LUT R3, R3, 0xffffff80, RZ, 0xc0, !PT ;  /* 0xffffff8003037812 */ /* 0x000fca00078ec0ff */
[----:B------:R-:W-:Y:S01]  /*0530*/  IMAD.IADD R5, R4, 0x1, -R3 ;  /* 0x0000000104057824 */ /* 0x000fe200078e0a03 */
[----:B0-----:R-:W-:Y:S02]  /*0540*/  @!UP0 ULEA UR8, UR7, UR6, 0x18 ;  /* 0x0000000607088291 */ /* 0x001fe4000f8ec03f */
[----:B------:R-:W-:-:S04]  /*0550*/  @!UP1 UIADD3 UR6, -UR11, 0x100000, URZ ;  /* 0x001000000b069890 */ /* 0x000fc8000fffe13f */
[----:B------:R-:W-:Y:S02]  /*0560*/  @!UP1 USHF.L.U32 UR7, UR6, 0xb, URZ ;  /* 0x0000000b06079899 */ /* 0x000fe4000800063f */
[----:B------:R-:W-:Y:S01]  /*0570*/  @!UP1 USHF.L.U32 UR6, UR6, 0x1, URZ ;  /* 0x0000000106069899 */ /* 0x000fe2000800063f */
[----:B------:R-:W-:Y:S01]  /*0580*/  VOTEU.ALL UP0, P0 ;  /* 0x00000000003f7886 */ /* 0x000fe20000000000 */
[----:B-1----:R-:W-:Y:S01]  /*0590*/  @!UP1 ULEA UR9, UR10, UR9, 0x18 ;  /* 0x000000090a099291 */ /* 0x002fe2000f8ec03f */
[----:B------:R-:W-:Y:S02]  /*05a0*/  VOTEU.ALL UP1, P0 ;  /* 0x00000000003f7886 */ /* 0x000fe40000020000 */
[----:B------:R-:W-:Y:S01]  /*05b0*/  ULDC.64 UR10, c[0x0][0x598] ;  /* 0x00016600000a7ab9 */ /* 0x000fe20000000a00 */
[----:B------:R-:W-:Y:S01]  /*05c0*/  ISETP.NE.AND P0, PT, R14, 0x3, PT ;  /* 0x000000030e00780c */ /* 0x000fe20003f05270 */
[----:B------:R-:W0:Y:S02]  /*05d0*/  FENCE.VIEW.ASYNC.S ;  /* 0x00000000000073c6 */ /* 0x000e240000000000 */
[----:B0-----:R0:W2:Y:S01]  /*05e0*/  @!UP0 SYNCS.EXCH.64 URZ, [UR8+0x80], UR4 ;  /* 0x00008004083f85b2 */ /* 0x0010a20008000100 */
[----:B------:R-:W-:-:S02]  /*05f0*/  ISETP.NE.U32.AND P1, PT, RZ, UR10, PT ;  /* 0x0000000aff007c0c */ /* 0x000fc4000bf25070 */
[----:B------:R-:W-:Y:S02]  /*0600*/  ISETP.EQ.OR P0, PT, R14, RZ, !P0 ;  /* 0x000000ff0e00720c */ /* 0x000fe40004702670 */
[----:B------:R-:W-:Y:S02]  /*0610*/  ISETP.NE.AND.EX P1, PT, RZ, UR11, PT, P1 ;  /* 0x0000000bff007c0c */ /* 0x000fe4000bf25310 */
[----:B------:R-:W-:-:S04]  /*0620*/  ISETP.EQ.AND P0, PT, R7, RZ, P0 ;  /* 0x000000ff0700720c */ /* 0x000fc80000702270 */
[----:B------:R-:W-:-:S04]  /*0630*/  SEL R23, RZ, 0x1, !P0 ;  /* 0x00000001ff177807 */ /* 0x000fc80004000000 */
[----:B------:R-:W-:Y:S01]  /*0640*/  SEL R23, R23, 0x2, P3 ;  /* 0x0000000217177807 */ /* 0x000fe20001800000 */
[----:B------:R0:W2:Y:S01]  /*0650*/  @!UP1 SYNCS.EXCH.64 URZ, [UR8+0x88], UR4 ;  /* 0x00008804083f95b2 */ /* 0x0000a20008000100 */
[----:B------:R-:W-:Y:S01]  /*0660*/  NOP ;  /* 0x0000000000007918 */ /* 0x000fe20000000000 */
[----:B------:R0:W2:Y:S01]  /*0670*/  @!UP2 SYNCS.EXCH.64 URZ, [UR9+0x60], UR6 ;  /* 0x00006006093fa5b2 */ /* 0x0000a20008000100 */
[----:B------:R0:W2:Y:S01]  /*0680*/  @!UP3 SYNCS.EXCH.64 URZ, [UR9+0x68], UR6 ;  /* 0x00006806093fb5b2 */ /* 0x0000a20008000100 */
[----:B------:R0:W2:Y:S01]  /*0690*/  @!UP4 SYNCS.EXCH.64 URZ, [UR9+0x70], UR6 ;  /* 0x00007006093fc5b2 */ /* 0x0000a20008000100 */
[----:B------:R0:W2:Y:S01]  /*06a0*/  @!UP5 SYNCS.EXCH.64 URZ, [UR9+0x78], UR6 ;  /* 0x00007806093fd5b2 */ /* 0x0000a20008000100 */
[----:B------:R-:W-:Y:S01]  /*06b0*/  NOP ;  /* 0x0000000000007918 */ /* 0x000fe20000000000 */
[----:B--234-:R-:W-:Y:S06]  /*06c0*/  BAR.SYNC.DEFER_BLOCKING 0x0 ;  /* 0x0000000000007b1d */ /* 0x01cfec0000010000 */
[----:B0-----:R-:W-:Y:S05]  /*06d0*/  @!P1 BRA `(.L_x_3) ;  /* 0x00000000001c9947 */ /* 0x001fea0003800000 */
[----:B------:R-:W0:Y:S02]  /*06e0*/  LDC.64 R2, c[0x0][0x598] ;  /* 0x00016600ff027b82 */ /* 0x000e240000000a00 */
[----:B0-----:R-:W2:Y:S02]  /*06f0*/  LDG.E.64 R2, desc[UR36][R2.64] ;  /* 0x0000002402027981 */ /* 0x001ea4000c1e1b00 */
[----:B--2---:R-:W-:-:S04]  /*0700*/  ISETP.NE.U32.AND P0, PT, R2, RZ, PT ;  /* 0x000000ff0200720c */ /* 0x004fc80003f05070 */
[----:B------:R-:W-:-:S13]  /*0710*/  ISETP.NE.AND.EX P0, PT, R3, RZ, PT, P0 ;  /* 0x000000ff0300720c */ /* 0x000fda0003f05300 */
[----:B------:R-:W-:Y:S05]  /*0720*/  @!P0 BRA `(.L_x_3) ;  /* 0x0000000000088947 */ /* 0x000fea0003800000 */
[----:B------:R1:W5:Y:S01]  /*0730*/  LD.E R88, desc[UR36][R2.64] ;  /* 0x0000002402587980 */ /* 0x000362000c101900 */
[----:B------:R-:W-:Y:S05]  /*0740*/  BRA `(.L_x_4) ;  /* 0x0000000000247947 */ /* 0x000fea0003800000 */
.L_x_3:
[----:B------:R-:W-:Y:S02]  /*0750*/  ULDC.64 UR4, c[0x0][0x588] ;  /* 0x0001620000047ab9 */ /* 0x000fe40000000a00 */
[----:B------:R-:W-:-:S04]  /*0760*/  ISETP.NE.U32.AND P0, PT, RZ, UR4, PT ;  /* 0x00000004ff007c0c */ /* 0x000fc8000bf05070 */
[----:B------:R-:W-:-:S13]  /*0770*/  ISETP.NE.AND.EX P0, PT, RZ, UR5, PT, P0 ;  /* 0x00000005ff007c0c */ /* 0x000fda000bf05300 */
[----:B------:R-:W-:Y:S05]  /*0780*/  @!P0 BRA `(.L_x_5) ;  /* 0x00000000000c8947 */ /* 0x000fea0003800000 */
[----:B------:R-:W0:Y:S02]  /*0790*/  LDC.64 R88, c[0x0][0x588] ;  /* 0x00016200ff587b82 */ /* 0x000e240000000a00 */
[----:B0-----:R0:W5:Y:S01]  /*07a0*/  LDG.E R88, desc[UR36][R88.64] ;  /* 0x0000002458587981 */ /* 0x001162000c1e1900 */
[----:B------:R-:W-:Y:S05]  /*07b0*/  BRA `(.L_x_4) ;  /* 0x0000000000087947 */ /* 0x000fea0003800000 */
.L_x_5:
[----:B------:R-:W-:Y:S02]  /*07c0*/  ULDC UR4, c[0x0][0x580] ;  /* 0x0001600000047ab9 */ /* 0x000fe40000000800 */
[----:B------:R-:W-:-:S07]  /*07d0*/  IMAD.U32 R88, RZ, RZ, UR4 ;  /* 0x00000004ff587e24 */ /* 0x000fce000f8e00ff */
.L_x_4:
[----:B------:R-:W-:Y:S02]  /*07e0*/  ULDC.64 UR4, c[0x0][0x5a0] ;  /* 0x0001680000047ab9 */ /* 0x000fe40000000a00 */
[----:B------:R-:W-:-:S04]  /*07f0*/  ISETP.NE.U32.AND P0, PT, RZ, UR4, PT ;  /* 0x00000004ff007c0c */ /* 0x000fc8000bf05070 */
[----:B------:R-:W-:-:S13]  /*0800*/  ISETP.NE.AND.EX P0, PT, RZ, UR5, PT, P0 ;  /* 0x00000005ff007c0c */ /* 0x000fda000bf05300 */
[----:B------:R-:W-:Y:S05]  /*0810*/  @!P0 BRA `(.L_x_6) ;  /* 0x00000000001c8947 */ /* 0x000fea0003800000 */
[----:B-1----:R-:W1:Y:S02]  /*0820*/  LDC.64 R2, c[0x0][0x5a0] ;  /* 0x00016800ff027b82 */ /* 0x002e640000000a00 */
[----:B-1----:R-:W2:Y:S02]  /*0830*/  LDG.E.64 R2, desc[UR36][R2.64] ;  /* 0x0000002402027981 */ /* 0x002ea4000c1e1b00 */
[----:B--2---:R-:W-:-:S04]  /*0840*/  ISETP.NE.U32.AND P0, PT, R2, RZ, PT ;  /* 0x000000ff0200720c */ /* 0x004fc80003f05070 */
[----:B------:R-:W-:-:S13]  /*0850*/  ISETP.NE.AND.EX P0, PT, R3, RZ, PT, P0 ;  /* 0x000000ff0300720c */ /* 0x000fda0003f05300 */
[----:B------:R-:W-:Y:S05]  /*0860*/  @!P0 BRA `(.L_x_6) ;  /* 0x0000000000088947 */ /* 0x000fea0003800000 */
[----:B0-----:R2:W5:Y:S01]  /*0870*/  LD.E R89, desc[UR36][R2.64] ;  /* 0x0000002402597980 */ /* 0x001562000c101900 */
[----:B------:R-:W-:Y:S05]  /*0880*/  BRA `(.L_x_7) ;  /* 0x0000000000247947 */ /* 0x000fea0003800000 */
.L_x_6:
[----:B------:R-:W-:Y:S02]  /*0890*/  ULDC.64 UR4, c[0x0][0x590] ;  /* 0x0001640000047ab9 */ /* 0x000fe40000000a00 */
[----:B------:R-:W-:-:S04]  /*08a0*/  ISETP.NE.U32.AND P0, PT, RZ, UR4, PT ;  /* 0x00000004ff007c0c */ /* 0x000fc8000bf05070 */
[----:B------:R-:W-:-:S13]  /*08b0*/  ISETP.NE.AND.EX P0, PT, RZ, UR5, PT, P0 ;  /* 0x00000005ff007c0c */ /* 0x000fda000bf05300 */
[----:B------:R-:W-:Y:S05]  /*08c0*/  @!P0 BRA `(.L_x_8) ;  /* 0x00000000000c8947 */ /* 0x000fea0003800000 */
[----:B-1----:R-:W0:Y:S02]  /*08d0*/  LDC.64 R2, c[0x0][0x590] ;  /* 0x00016400ff027b82 */ /* 0x002e240000000a00 */
[----:B0-----:R0:W5:Y:S01]  /*08e0*/  LDG.E R89, desc[UR36][R2.64] ;  /* 0x0000002402597981 */ /* 0x001162000c1e1900 */
[----:B------:R-:W-:Y:S05]  /*08f0*/  BRA `(.L_x_7) ;  /* 0x0000000000087947 */ /* 0x000fea0003800000 */
.L_x_8:
[----:B------:R-:W-:Y:S02]  /*0900*/  ULDC UR4, c[0x0][0x584] ;  /* 0x0001610000047ab9 */ /* 0x000fe40000000800 */
[----:B0-----:R-:W-:-:S07]  /*0910*/  IMAD.U32 R89, RZ, RZ, UR4 ;  /* 0x00000004ff597e24 */ /* 0x001fce000f8e00ff */
.L_x_7:
[----:B012---:R-:W0:Y:S01]  /*0920*/  LDC R2, c[0x0][0x65c] ;  /* 0x00019700ff027b82 */ /* 0x007e220000000800 */
[----:B------:R-:W1:Y:S01]  /*0930*/  S2R R15, SR_CTAID.Y ;  /* 0x00000000000f7919 */ /* 0x000e620000002600 */
[----:B------:R-:W-:Y:S01]  /*0940*/  ULDC UR6, c[0x0][0x28c] ;  /* 0x0000a30000067ab9 */ /* 0x000fe20000000800 */
[----:B------:R-:W-:Y:S01]  /*0950*/  ISETP.NE.AND P0, PT, R7, 0x2, PT ;  /* 0x000000020700780c */ /* 0x000fe20003f05270 */
[----:B------:R-:W-:Y:S01]  /*0960*/  UIADD3 UR6, UR6, 0x7f, URZ ;  /* 0x0000007f06067890 */ /* 0x000fe2000fffe03f */
[----:B------:R-:W2:Y:S01]  /*0970*/  S2R R6, SR_CTAID.X ;  /* 0x0000000000067919 */ /* 0x000ea20000002500 */
[----:B------:R-:W-:Y:S01]  /*0980*/  UMOV UR38, URZ ;  /* 0x0000003f00267c82 */ /* 0x000fe20008000000 */
[----:B------:R-:W-:Y:S01]  /*0990*/  UMOV UR39, URZ ;  /* 0x0000003f00277c82 */ /* 0x000fe20008000000 */
[----:B------:R-:W-:Y:S01]  /*09a0*/  USHF.R.S32.HI UR7, URZ, 0x1f, UR6 ;  /* 0x0000001f3f077899 */ /* 0x000fe20008011406 */
[----:B------:R-:W-:-:S03]  /*09b0*/  ULDC.64 UR8, c[0x0][0x650] ;  /* 0x0001940000087ab9 */ /* 0x000fc60000000a00 */
[----:B------:R-:W-:-:S04]  /*09c0*/  ULEA.HI UR7, UR7, UR6, URZ, 0x7 ;  /* 0x0000000607077291 */ /* 0x000fc8000f8f383f */
[----:B------:R-:W-:Y:S01]  /*09d0*/  USHF.R.S32.HI UR40, URZ, 0x7, UR7 ;  /* 0x000000073f287899 */ /* 0x000fe20008011407 */
[----:B0-----:R-:W-:-:S13]  /*09e0*/  ISETP.NE.AND P1, PT, R2, 0x1, PT ;  /* 0x000000010200780c */ /* 0x001fda0003f25270 */
[----:B------:R-:W2:Y:S01]  /*09f0*/  @P1 LDC R17, c[0x0][0x10] ;  /* 0x00000400ff111b82 */ /* 0x000ea20000000800 */
[----:B-1----:R-:W-:Y:S02]  /*0a00*/  @P1 IMAD.MOV.U32 R8, RZ, RZ, R15 ;  /* 0x000000ffff081224 */ /* 0x002fe400078e000f */
[----:B------:R-:W-:Y:S02]  /*0a10*/  @P1 IMAD.MOV.U32 R9, RZ, RZ, RZ ;  /* 0x000000ffff091224 */ /* 0x000fe400078e00ff */
[----:B------:R-:W-:-:S03]  /*0a20*/  @P1 IMAD.MOV.U32 R7, RZ, RZ, RZ ;  /* 0x000000ffff071224 */ /* 0x000fc600078e00ff */
[----:B------:R-:W0:Y:S01]  /*0a30*/  @!P1 LDC R3, c[0x0][0xc] ;  /* 0x00000300ff039b82 */ /* 0x000e220000000800 */
[----:B------:R-:W-:Y:S01]  /*0a40*/  ULDC UR4, c[0x0][0xc] ;  /* 0x0000030000047ab9 */ /* 0x000fe20000000800 */
[----:B------:R-:W-:Y:S02]  /*0a50*/  ULDC UR5, c[0x0][0x10] ;  /* 0x0000040000057ab9 */ /* 0x000fe40000000800 */
[----:B------:R-:W-:-:S04]  /*0a60*/  UIMAD.WIDE.U32 UR4, UR4, UR5, URZ ;  /* 0x00000005040472a5 */ /* 0x000fc8000f8e003f */
[----:B------:R-:W1:Y:S01]  /*0a70*/  LDC R0, c[0x0][0x14] ;  /* 0x00000500ff007b82 */ /* 0x000e620000000800 */
[----:B--2---:R-:W-:-:S04]  /*0a80*/  @P1 IMAD.WIDE.U32 R16, R6, R17, R8 ;  /* 0x0000001106101225 */ /* 0x004fc800078e0008 */
[----:B------:R-:W-:Y:S02]  /*0a90*/  @P1 IMAD.IADD R17, R17, 0x1, R7 ;  /* 0x0000000111111824 */ /* 0x000fe400078e0207 */
[----:B------:R-:W-:Y:S02]  /*0aa0*/  IMAD.MOV.U32 R7, RZ, RZ, RZ ;  /* 0x000000ffff077224 */ /* 0x000fe400078e00ff */
[----:B0-----:R-:W-:-:S04]  /*0ab0*/  @!P1 IMAD.WIDE.U32 R8, R3, R15, R6 ;  /* 0x0000000f03089225 */ /* 0x001fc800078e0006 */
[----:B------:R-:W-:Y:S02]  /*0ac0*/  @!P1 IMAD.MOV.U32 R16, RZ, RZ, R8 ;  /* 0x000000ffff109224 */ /* 0x000fe400078e0008 */
[----:B-1----:R-:W-:-:S04]  /*0ad0*/  IMAD.WIDE.U32 R10, R0, UR4, RZ ;  /* 0x00000004000a7c25 */ /* 0x002fc8000f8e00ff */
[----:B------:R-:W-:Y:S01]  /*0ae0*/  IMAD R3, R0, UR5, RZ ;  /* 0x0000000500037c24 */ /* 0x000fe2000f8e02ff */
[----:B------:R0:W-:Y:S01]  /*0af0*/  STL.64 [R1], R10 ;  /* 0x0000000a01007387 */ /* 0x0001e20000100a00 */
[----:B------:R-:W-:Y:S02]  /*0b00*/  @!P1 IMAD.MOV.U32 R17, RZ, RZ, R9 ;  /* 0x000000ffff119224 */ /* 0x000fe400078e0009 */
[----:B------:R-:W-:Y:S01]  /*0b10*/  IMAD.IADD R0, R11, 0x1, R3 ;  /* 0x000000010b007824 */ /* 0x000fe200078e0203 */
[----:B------:R-:W-:Y:S06]  /*0b20*/  @P0 BRA `(.L_x_9) ;  /* 0x0000000000200947 */ /* 0x000fec0003800000 */
[----:B------:R-:W-:Y:S01]  /*0b30*/  UISETP.GE.U32.AND UP0, UPT, UR40, 0x5, UPT ;  /* 0x000000052800788c */ /* 0x000fe2000bf06070 */
[----:B------:R-:W-:Y:S01]  /*0b40*/  IADD3 R16, P0, R16, R10, RZ ;  /* 0x0000000a10107210 */ /* 0x000fe20007f1e0ff */
[----:B------:R-:W-:Y:S01]  /*0b50*/  UIMAD.WIDE.U32 UR4, UR40, -0x33333333, URZ ;  /* 0xcccccccd280478a5 */ /* 0x000fe2000f8e003f */
[----:B------:R-:W-:-:S03]  /*0b60*/  UMOV UR39, URZ ;  /* 0x0000003f00277c82 */ /* 0x000fc60008000000 */
[----:B------:R-:W-:Y:S01]  /*0b70*/  USHF.R.U32.HI UR4, URZ, 0x2, UR5 ;  /* 0x000000023f047899 */ /* 0x000fe20008011605 */
[----:B------:R-:W-:-:S03]  /*0b80*/  IMAD.X R17, R0, 0x1, R17, P0 ;  /* 0x0000000100117824 */ /* 0x000fc600000e0611 */
[----:B------:R-:W-:Y:S02]  /*0b90*/  UIMAD UR38, UR4, -0x5, UR40 ;  /* 0xfffffffb042678a4 */ /* 0x000fe4000f8e0228 */
[----:B------:R-:W-:-:S12]  /*0ba0*/  @UP0 ULOP3.LUT UR39, UR4, 0x1, URZ, 0xc0, !UPT ;  /* 0x0000000104270892 */ /* 0x000fd8000f8ec03f */
.L_x_9:
[----:B------:R-:W-:Y:S01]  /*0bb0*/  ISETP.GE.U32.AND P0, PT, R16, UR8, PT ;  /* 0x0000000810007c0c */ /* 0x000fe2000bf06070 */
[----:B------:R-:W-:Y:S01]  /*0bc0*/  IMAD.MOV.U32 R22, RZ, RZ, -0x1 ;  /* 0xffffffffff167424 */ /* 0x000fe200078e00ff */
[----:B------:R-:W-:Y:S01]  /*0bd0*/  PRMT R3, RZ, 0x7610, R3 ;  /* 0x00007610ff037816 */ /* 0x000fe20000000003 */
[----:B------:R-:W-:Y:S01]  /*0be0*/  IMAD.MOV.U32 R18, RZ, RZ, -0x1 ;  /* 0xffffffffff127424 */ /* 0x000fe200078e00ff */
[----:B------:R-:W-:Y:S01]  /*0bf0*/  ISETP.GE.U32.AND.EX P0, PT, R17, UR9, PT, P0 ;  /* 0x0000000911007c0c */ /* 0x000fe2000bf06100 */
[----:B------:R-:W-:-:S12]  /*0c00*/  IMAD.MOV.U32 R19, RZ, RZ, -0x1 ;  /* 0xffffffffff137424 */ /* 0x000fd800078e00ff */
[----:B------:R-:W-:Y:S05]  /*0c10*/  @P0 BRA `(.L_x_10) ;  /* 0x0000000400580947 */ /* 0x000fea0003800000 */
[----:B------:R-:W1:Y:S01]  /*0c20*/  LDC.64 R20, c[0x0][0x628] ;  /* 0x00018a00ff147b82 */ /* 0x000e620000000a00 */
[----:B------:R-:W-:Y:S02]  /*0c30*/  IMAD.MOV.U32 R8, RZ, RZ, R16 ;  /* 0x000000ffff087224 */ /* 0x000fe400078e0010 */
[----:B------:R-:W-:-:S05]  /*0c40*/  IMAD.MOV.U32 R9, RZ, RZ, R17 ;  /* 0x000000ffff097224 */ /* 0x000fca00078e0011 */
[----:B------:R-:W2:Y:S08]  /*0c50*/  LDC R18, c[0x0][0x630] ;  /* 0x00018c00ff127b82 */ /* 0x000eb00000000800 */
[----:B------:R-:W3:Y:S01]  /*0c60*/  LDC.64 R24, c[0x0][0x620] ;  /* 0x00018800ff187b82 */ /* 0x000ee20000000a00 */
[----:B-1----:R-:W-:-:S04]  /*0c70*/  ISETP.NE.U32.AND P0, PT, R20, RZ, PT ;  /* 0x000000ff1400720c */ /* 0x002fc80003f05070 */
[----:B------:R-:W-:-:S13]  /*0c80*/  ISETP.NE.AND.EX P0, PT, R21, RZ, PT, P0 ;  /* 0x000000ff1500720c */ /* 0x000fda0003f05300 */
[----:B--23--:R-:W-:Y:S05]  /*0c90*/  @!P0 BRA `(.L_x_11) ;  /* 0x0000000000288947 */ /* 0x00cfea0003800000 */
[----:B------:R-:W1:Y:S02]  /*0ca0*/  LDC R3, c[0x0][0x634] ;  /* 0x00018d00ff037b82 */ /* 0x000e640000000800 */
[----:B-1----:R-:W-:-:S05]  /*0cb0*/  IADD3 R3, P0, R16, R3, RZ ;  /* 0x0000000310037210 */ /* 0x002fca0007f1e0ff */
[----:B------:R-:W-:-:S04]  /*0cc0*/  IMAD.X R19, RZ, RZ, R17, P0 ;  /* 0x000000ffff137224 */ /* 0x000fc800000e0611 */
[----:B------:R-:W-:-:S04]  /*0cd0*/  IMAD.WIDE.U32 R8, R19, R20, RZ ;  /* 0x0000001413087225 */ /* 0x000fc800078e00ff */
[----:B0-----:R-:W-:-:S04]  /*0ce0*/  IMAD.WIDE.U32 R10, P0, R3, R21, R8 ;  /* 0x00000015030a7225 */ /* 0x001fc80007800008 */
[----:B------:R-:W-:-:S04]  /*0cf0*/  IMAD.WIDE.U32 R8, R3, R20, RZ ;  /* 0x0000001403087225 */ /* 0x000fc800078e00ff */
[----:B------:R-:W-:Y:S01]  /*0d00*/  IMAD.X R13, RZ, RZ, RZ, P0 ;  /* 0x000000ffff0d7224 */ /* 0x000fe200000e06ff */
[----:B------:R-:W-:Y:S01]  /*0d10*/  IADD3 RZ, P0, R9, R10, RZ ;  /* 0x0000000a09ff7210 */ /* 0x000fe20007f1e0ff */
[----:B------:R-:W-:-:S04]  /*0d20*/  IMAD.MOV.U32 R12, RZ, RZ, R11 ;  /* 0x000000ffff0c7224 */ /* 0x000fc800078e000b */
[----:B------:R-:W-:-:S08]  /*0d30*/  IMAD.WIDE.U32.X R8, R19, R21, R12, P0 ;  /* 0x0000001513087225 */ /* 0x000fd000000e040c */
.L_x_11:
[-CC-:B------:R-:W-:Y:S01]  /*0d40*/  SHF.R.U64 R30, R8, R18.reuse, R9.reuse ;  /* 0x00000012081e7219 */ /* 0x180fe20000001209 */
[----:B------:R-:W1:Y:S01]  /*0d50*/  LDC R12, c[0x0][0x618] ;  /* 0x00018600ff0c7b82 */ /* 0x000e620000000800 */
[----:B------:R-:W-:Y:S01]  /*0d60*/  SHF.R.U32.HI R7, RZ, R18, R9 ;  /* 0x00000012ff077219 */ /* 0x000fe20000011609 */
[----:B------:R-:W-:Y:S01]  /*0d70*/  ULDC UR4, c[0x0][0x150] ;  /* 0x0000540000047ab9 */ /* 0x000fe20000000800 */
[----:B0-----:R-:W-:Y:S02]  /*0d80*/  IADD3 R11, P0, RZ, -R30, RZ ;  /* 0x8000001eff0b7210 */ /* 0x001fe40007f1e0ff */
[----:B------:R-:W-:-:S03]  /*0d90*/  I2FP.F32.U32 R3, R6 ;  /* 0x0000000600037245 */ /* 0x000fc60000201000 */
[----:B------:R-:W0:Y:S01]  /*0da0*/  LDC.64 R26, c[0x0][0x640] ;  /* 0x00019000ff1a7b82 */ /* 0x000e220000000a00 */
[----:B------:R-:W-:Y:S02]  /*0db0*/  IMAD.X R13, RZ, RZ, ~R7, P0 ;  /* 0x000000ffff0d7224 */ /* 0x000fe400000e0e07 */
[----:B------:R-:W-:Y:S01]  /*0dc0*/  FMUL R3, R3, UR4 ;  /* 0x0000000403037c20 */ /* 0x000fe20008400000 */
[----:B------:R-:W-:Y:S01]  /*0dd0*/  IMAD.WIDE.U32 R8, R11, R24, R16 ;  /* 0x000000180b087225 */ /* 0x000fe200078e0010 */
[----:B------:R-:W-:-:S03]  /*0de0*/  ULDC UR4, c[0x0][0x154] ;  /* 0x0000550000047ab9 */ /* 0x000fc60000000800 */
[----:B------:R-:W-:Y:S01]  /*0df0*/  IMAD R10, R13, R24, RZ ;  /* 0x000000180d0a7224 */ /* 0x000fe200078e02ff */
[----:B------:R-:W2:Y:S01]  /*0e00*/  LDC R7, c[0x0][0x144] ;  /* 0x00005100ff077b82 */ /* 0x000ea20000000800 */
[----:B------:R-:W3:Y:S02]  /*0e10*/  F2I.U32.TRUNC.NTZ R3, R3 ;  /* 0x0000000300037305 */ /* 0x000ee4000020f000 */
[----:B------:R-:W-:-:S04]  /*0e20*/  IMAD R11, R11, R25, R10 ;  /* 0x000000190b0b7224 */ /* 0x000fc800078e020a */
[----:B------:R-:W-:Y:S01]  /*0e30*/  IMAD.IADD R9, R9, 0x1, R11 ;  /* 0x0000000109097824 */ /* 0x000fe200078e020b */
[----:B------:R-:W4:Y:S01]  /*0e40*/  LDC R18, c[0x0][0x608] ;  /* 0x00018200ff127b82 */ /* 0x000f220000000800 */
[----:B------:R-:W-:-:S03]  /*0e50*/  IMAD.MOV.U32 R11, RZ, RZ, -0x1 ;  /* 0xffffffffff0b7424 */ /* 0x000fc600078e00ff */
[-C--:B-1----:R-:W-:Y:S02]  /*0e60*/  SHF.R.U64 R22, R8, R12.reuse, R9 ;  /* 0x0000000c08167219 */ /* 0x082fe40000001209 */
[----:B------:R-:W-:Y:S02]  /*0e70*/  I2FP.F32.U32 R8, R15 ;  /* 0x0000000f00087245 */ /* 0x000fe40000201000 */
[----:B------:R-:W1:Y:S01]  /*0e80*/  LDC R24, c[0x0][0x658] ;  /* 0x00019600ff187b82 */ /* 0x000e620000000800 */
[----:B0-----:R-:W-:Y:S01]  /*0e90*/  ISETP.NE.U32.AND P0, PT, R26, RZ, PT ;  /* 0x000000ff1a00720c */ /* 0x001fe20003f05070 */
[----:B---3--:R-:W-:Y:S01]  /*0ea0*/  IMAD.MOV R10, RZ, RZ, -R3 ;  /* 0x000000ffff0a7224 */ /* 0x008fe200078e0a03 */
[----:B------:R-:W-:Y:S01]  /*0eb0*/  SHF.R.U32.HI R9, RZ, R12, R9 ;  /* 0x0000000cff097219 */ /* 0x000fe20000011609 */
[----:B------:R-:W-:Y:S01]  /*0ec0*/  FMUL R8, R8, UR4 ;  /* 0x0000000408087c20 */ /* 0x000fe20008400000 */
[----:B------:R-:W-:-:S03]  /*0ed0*/  ISETP.NE.AND.EX P0, PT, R27, RZ, PT, P0 ;  /* 0x000000ff1b00720c */ /* 0x000fc60003f05300 */
[----:B------:R-:W0:Y:S01]  /*0ee0*/  LDC R20, c[0x0][0x148] ;  /* 0x00005200ff147b82 */ /* 0x000e220000000800 */
[----:B--2---:R-:W-:-:S07]  /*0ef0*/  IMAD R3, R7, R10, R6 ;  /* 0x0000000a07037224 */ /* 0x004fce00078e0206 */
[----:B------:R-:W2:Y:S01]  /*0f00*/  LDC R21, c[0x0][0x600] ;  /* 0x00018000ff157b82 */ /* 0x000ea20000000800 */
[-CC-:B----4-:R-:W-:Y:S02]  /*0f10*/  SHF.R.U64 R32, R22, R18.reuse, R9.reuse ;  /* 0x0000001216207219 */ /* 0x190fe40000001209 */
[----:B------:R-:W-:Y:S01]  /*0f20*/  SHF.R.U32.HI R7, RZ, R18, R9 ;  /* 0x00000012ff077219 */ /* 0x000fe20000011609 */
[----:B------:R-:W-:Y:S01]  /*0f30*/  IMAD.MOV.U32 R9, RZ, RZ, 0x1 ;  /* 0x00000001ff097424 */ /* 0x000fe200078e00ff */
[----:B------:R3:W4:Y:S03]  /*0f40*/  F2I.U32.TRUNC.NTZ R18, R8 ;  /* 0x0000000800127305 */ /* 0x000726000020f000 */
[----:B------:R-:W0:Y:S01]  /*0f50*/  LDC R25, c[0x0][0x648] ;  /* 0x00019200ff197b82 */ /* 0x000e220000000800 */
[-C--:B-1----:R-:W-:Y:S02]  /*0f60*/  SHF.L.U32 R6, R11, R24.reuse, RZ ;  /* 0x000000180b067219 */ /* 0x082fe400000006ff */
[----:B------:R-:W-:-:S02]  /*0f70*/  SHF.R.U64 R34, R32, R24, R7 ;  /* 0x0000001820227219 */ /* 0x000fc40000001207 */
[----:B------:R-:W-:Y:S02]  /*0f80*/  LOP3.LUT R13, RZ, R6, RZ, 0x33, !PT ;  /* 0x00000006ff0d7212 */ /* 0x000fe400078e33ff */
[-C--:B------:R-:W-:Y:S01]  /*0f90*/  SHF.R.U32.HI R7, RZ, R24.reuse, R7 ;  /* 0x00000018ff077219 */ /* 0x080fe20000011607 */
[----:B------:R-:W1:Y:S01]  /*0fa0*/  LDC R29, c[0x0][0x638] ;  /* 0x00018e00ff1d7b82 */ /* 0x000e620000000800 */
[----:B------:R-:W-:Y:S01]  /*0fb0*/  SHF.L.U32 R12, R9, R24, RZ ;  /* 0x00000018090c7219 */ /* 0x000fe200000006ff */
[----:B------:R-:W-:-:S06]  /*0fc0*/  IMAD.MOV.U32 R6, RZ, RZ, R34 ;  /* 0x000000ffff067224 */ /* 0x000fcc00078e0022 */
[----:B------:R-:W0:Y:S01]  /*0fd0*/  LDC R28, c[0x0][0x610] ;  /* 0x00018400ff1c7b82 */ /* 0x000e220000000800 */
[----:B---34-:R-:W-:Y:S05]  /*0fe0*/  @!P0 BRA `(.L_x_12) ;  /* 0x0000000000288947 */ /* 0x018fea0003800000 */
[----:B------:R-:W3:Y:S02]  /*0ff0*/  LDC R11, c[0x0][0x64c] ;  /* 0x00019300ff0b7b82 */ /* 0x000ee40000000800 */
[----:B---3--:R-:W-:-:S05]  /*1000*/  IADD3 R11, P0, R34, R11, RZ ;  /* 0x0000000b220b7210 */ /* 0x008fca0007f1e0ff */
[----:B------:R-:W-:-:S04]  /*1010*/  IMAD.X R19, RZ, RZ, R7, P0 ;  /* 0x000000ffff137224 */ /* 0x000fc800000e0607 */
[----:B------:R-:W-:-:S04]  /*1020*/  IMAD.WIDE.U32 R6, R19, R26, RZ ;  /* 0x0000001a13067225 */ /* 0x000fc800078e00ff */
[----:B------:R-:W-:-:S04]  /*1030*/  IMAD.WIDE.U32 R8, P0, R11, R27, R6 ;  /* 0x0000001b0b087225 */ /* 0x000fc80007800006 */
[----:B------:R-:W-:-:S04]  /*1040*/  IMAD.WIDE.U32 R6, R11, R26, RZ ;  /* 0x0000001a0b067225 */ /* 0x000fc800078e00ff */
[----:B------:R-:W-:Y:S01]  /*1050*/  IMAD.X R11, RZ, RZ, RZ, P0 ;  /* 0x000000ffff0b7224 */ /* 0x000fe200000e06ff */
[----:B------:R-:W-:Y:S01]  /*1060*/  IADD3 RZ, P0, R7, R8, RZ ;  /* 0x0000000807ff7210 */ /* 0x000fe20007f1e0ff */
[----:B------:R-:W-:-:S04]  /*1070*/  IMAD.MOV.U32 R10, RZ, RZ, R9 ;  /* 0x000000ffff0a7224 */ /* 0x000fc800078e0009 */
[----:B------:R-:W-:-:S08]  /*1080*/  IMAD.WIDE.U32.X R6, R19, R27, R10, P0 ;  /* 0x0000001b13067225 */ /* 0x000fd000000e040a */
.L_x_12:
[----:B0-----:R-:W-:Y:S01]  /*1090*/  SHF.R.U64 R6, R6, R25, R7 ;  /* 0x0000001906067219 */ /* 0x001fe20000001207 */
[----:B--2---:R-:W-:Y:S01]  /*10a0*/  VIADD R7, R21, 0xffffffff ;  /* 0xffffffff15077836 */ /* 0x004fe20000000000 */
[----:B------:R-:W-:Y:S01]  /*10b0*/  LOP3.LUT R13, R32, R13, RZ, 0xc0, !PT ;  /* 0x0000000d200d7212 */ /* 0x000fe200078ec0ff */
[----:B------:R-:W-:Y:S02]  /*10c0*/  IMAD.MOV R18, RZ, RZ, -R18 ;  /* 0x000000ffff127224 */ /* 0x000fe400078e0a12 */
[----:B------:R-:W-:Y:S01]  /*10d0*/  IMAD.MOV R8, RZ, RZ, -R6 ;  /* 0x000000ffff087224 */ /* 0x000fe200078e0a06 */
[----:B------:R-:W-:Y:S01]  /*10e0*/  LOP3.LUT R7, R22, R7, RZ, 0xc0, !PT ;  /* 0x0000000716077212 */ /* 0x000fe200078ec0ff */
[----:B------:R-:W-:Y:S02]  /*10f0*/  IMAD R12, R12, R6, R13 ;  /* 0x000000060c0c7224 */ /* 0x000fe400078e020d */
[----:B------:R-:W-:Y:S02]  /*1100*/  @P1 IMAD R3, R20, R18, R15 ;  /* 0x0000001214031224 */ /* 0x000fe400078e020f */
[----:B-1----:R-:W-:-:S02]  /*1110*/  IMAD R6, R8, R29, R34 ;  /* 0x0000001d08067224 */ /* 0x002fc400078e0222 */
[----:B------:R-:W-:Y:S02]  /*1120*/  IMAD R22, R12, R28, R3 ;  /* 0x0000001c0c167224 */ /* 0x000fe400078e0203 */
[----:B------:R-:W-:Y:S02]  /*1130*/  IMAD R7, R6, R21, R7 ;  /* 0x0000001506077224 */ /* 0x000fe400078e0207 */
[----:B------:R-:W-:Y:S02]  /*1140*/  IMAD.MOV.U32 R3, RZ, RZ, 0x1 ;  /* 0x00000001ff037424 */ /* 0x000fe400078e00ff */
[----:B------:R-:W-:Y:S01]  /*1150*/  IMAD.MOV.U32 R19, RZ, RZ, R30 ;  /* 0x000000ffff137224 */ /* 0x000fe200078e001e */
[----:B------:R-:W-:Y:S02]  /*1160*/  SEL R18, R7, R22, !P1 ;  /* 0x0000001607127207 */ /* 0x000fe40004800000 */
[----:B------:R-:W-:-:S07]  /*1170*/  SEL R22, R22, R7, !P1 ;  /* 0x0000000716167207 */ /* 0x000fce0004800000 */
.L_x_10:
[----:B------:R-:W-:Y:S05]  /*1180*/  @!P2 BRA `(.L_x_13) ;  /* 0x000000580050a947 */ /* 0x000fea0003800000 */
[----:B------:R-:W-:-:S13]  /*1190*/  ISETP.GT.U32.AND P0, PT, R31, 0x1, PT ;  /* 0x000000011f00780c */ /* 0x000fda0003f04070 */
[----:B------:R-:W-:Y:S05]  /*11a0*/  @P0 EXIT ;  /* 0x000000000000094d */ /* 0x000fea0003800000 */
.L_x_14:
[----:B------:R-:W-:-:S08]  /*11b0*/  NOP ;  /* 0x0000000000007918 */ /* 0x000fd00000000000 */
[----:B------:R-:W1:Y:S02]  /*11c0*/  USETMAXREG.TRY_ALLOC.CTAPOOL UP0, 0xe8 ;  /* 0x000000e8000079c8 */ /* 0x000e640008000600 */
[----:B-1----:R-:W-:-:S13]  /*11d0*/  PLOP3.LUT P0, PT, PT, PT, UP0, 0x80, 0x0 ;  /* 0x000000000000781c */ /* 0x002fda0003f0f008 */
[----:B------:R-:W-:Y:S05]  /*11e0*/  @!P0 BRA `(.L_x_14) ;  /* 0xfffffffc00f08947 */ /* 0x000fea000383ffff */
[----:B------:R-:W-:-:S13]  /*11f0*/  LOP3.LUT P0, RZ, R3, 0xff, RZ, 0xc0, !PT ;  /* 0x000000ff03ff7812 */ /* 0x000fda000780c0ff */
[----:B------:R-:W-:Y:S05]  /*1200*/  @!P0 EXIT ;  /* 0x000000000000894d */ /* 0x000fea0003800000 */
[----:B------:R-:W2:Y:S01]  /*1210*/  LDL.64 R8, [R1] ;  /* 0x0000000001087983 */ /* 0x000ea20000100a00 */
[----:B------:R-:W-:Y:S01]  /*1220*/  SHF.R.S32.HI R4, RZ, 0x1f, R5 ;  /* 0x0000001fff047819 */ /* 0x000fe20000011405 */
[----:B------:R-:W1:Y:S01]  /*1230*/  S2UR UR4, SR_CgaCtaId ;  /* 0x00000000000479c3 */ /* 0x000e620000008800 */
[----:B------:R-:W-:Y:S01]  /*1240*/  UISETP.LT.AND UP0, UPT, UR40, 0x1, UPT ;  /* 0x000000012800788c */ /* 0x000fe2000bf01270 */
[----:B------:R-:W-:Y:S01]  /*1250*/  LOP3.LUT R102, R23, 0x1, RZ, 0xfc, !PT ;  /* 0x0000000117667812 */ /* 0x000fe200078efcff */
[----:B------:R-:W-:Y:S01]  /*1260*/  UIADD3 UR5, UR43, -0x1, URZ ;  /* 0xffffffff2b057890 */ /* 0x000fe2000fffe03f */
[CC--:B------:R-:W-:Y:S01]  /*1270*/  LEA.HI R3, R4.reuse, R5.reuse, RZ, 0x2 ;  /* 0x0000000504037211 */ /* 0x0c0fe200078f10ff */
[----:B------:R-:W-:Y:S01]  /*1280*/  USEL UR42, UR40, 0x1, UP0 ;  /* 0x00000001282a7887 */ /* 0x000fe20008000000 */
[----:B------:R-:W-:Y:S01]  /*1290*/  LEA.HI R4, R4, R5, RZ, 0x5 ;  /* 0x0000000504047211 */ /* 0x000fe200078f28ff */
[----:B------:R-:W-:Y:S01]  /*12a0*/  UMOV UR41, 0x400 ;  /* 0x0000040000297882 */ /* 0x000fe20000000000 */
[--C-:B------:R-:W-:Y:S01]  /*12b0*/  SHF.R.S32.HI R90, RZ, 0x2, R3.reuse ;  /* 0x00000002ff5a7819 */ /* 0x100fe20000011403 */
[----:B------:R-:W3:Y:S01]  /*12c0*/  LDC R96, c[0x0][0x658] ;  /* 0x00019600ff607b82 */ /* 0x000ee20000000800 */
[----:B------:R-:W-:Y:S01]  /*12d0*/  SHF.R.S32.HI R7, RZ, 0x1f, R3 ;  /* 0x0000001fff077819 */ /* 0x000fe20000011403 */
[----:B------:R-:W-:Y:S01]  /*12e0*/  UISETP.NE.AND UP0, UPT, UR5, URZ, UPT ;  /* 0x0000003f0500728c */ /* 0x000fe2000bf05270 */
[----:B------:R-:W-:Y:S01]  /*12f0*/  LOP3.LUT R6, R3, 0xfffffffc, RZ, 0xc0, !PT ;  /* 0xfffffffc03067812 */ /* 0x000fe200078ec0ff */
[----:B------:R-:W-:Y:S01]  /*1300*/  ULDC UR6, c[0x0][0x284] ;  /* 0x0000a10000067ab9 */ /* 0x000fe20000000800 */
[----:B------:R-:W-:Y:S01]  /*1310*/  LEA.HI R7, R7, R90, RZ, 0x3 ;  /* 0x0000005a07077211 */ /* 0x000fe200078f18ff */
[----:B------:R-:W-:Y:S01]  /*1320*/  USHF.L.U32 UR45, UR40, 0x1, URZ ;  /* 0x00000001282d7899 */ /* 0x000fe2000800063f */
[----:B------:R-:W-:Y:S01]  /*1330*/  SHF.R.S32.HI R3, RZ, 0x5, R4 ;  /* 0x00000005ff037819 */ /* 0x000fe20000011404 */
[----:B------:R-:W4:Y:S01]  /*1340*/  LDC.64 R94, c[0x0][0x5c8] ;  /* 0x00017200ff5e7b82 */ /* 0x000f220000000a00 */
[----:B------:R-:W-:Y:S01]  /*1350*/  LOP3.LUT R7, R7, 0xfffffff8, RZ, 0xc0, !PT ;  /* 0xfffffff807077812 */ /* 0x000fe200078ec0ff */
[----:B------:R-:W-:Y:S01]  /*1360*/  IMAD.IADD R6, R5, 0x1, -R6 ;  /* 0x0000000105067824 */ /* 0x000fe200078e0a06 */
[----:B------:R-:W-:Y:S01]  /*1370*/  UIADD3 UR42, -UR42, UR40, URZ ;  /* 0x000000282a2a7290 */ /* 0x000fe2000fffe13f */
[----:B------:R-:W-:-:S02]  /*1380*/  IMAD.MOV.U32 R5, RZ, RZ, 0x1 ;  /* 0x00000001ff057424 */ /* 0x000fc400078e00ff */
[----:B------:R-:W-:Y:S01]  /*1390*/  IMAD.IADD R90, R90, 0x1, -R7 ;  /* 0x000000015a5a7824 */ /* 0x000fe200078e0a07 */
[----:B-1----:R-:W-:Y:S01]  /*13a0*/  ULEA UR41, UR4, UR41, 0x18 ;  /* 0x0000002904297291 */ /* 0x002fe2000f8ec03f */
[----:B------:R-:W1:Y:S01]  /*13b0*/  LDC R97, c[0x0][0x288] ;  /* 0x0000a200ff617b82 */ /* 0x000e620000000800 */
[----:B------:R-:W-:Y:S01]  /*13c0*/  USHF.L.U32 UR4, UR5, 0x3, URZ ;  /* 0x0000000305047899 */ /* 0x000fe2000800063f */
[--C-:B------:R-:W-:Y:S01]  /*13d0*/  IMAD R101, R3, -0x10, -R90.reuse ;  /* 0xfffffff003657824 */ /* 0x100fe200078e0a5a */
[--C-:B------:R-:W-:Y:S01]  /*13e0*/  SHF.R.S32.HI R91, RZ, 0x1f, R90.reuse ;  /* 0x0000001fff5b7819 */ /* 0x100fe2000001145a */
[----:B------:R-:W-:Y:S01]  /*13f0*/  USEL UR5, URZ, 0x1, UP0 ;  /* 0x000000013f057887 */ /* 0x000fe20008000000 */
[----:B------:R-:W-:Y:S01]  /*1400*/  IMAD.SHL.U32 R92, R6, 0x2, RZ ;  /* 0x00000002065c7824 */ /* 0x000fe200078e00ff */
[----:B------:R-:W-:Y:S01]  /*1410*/  UIADD3 UR46, UR41, 0x60, URZ ;  /* 0x00000060292e7890 */ /* 0x000fe2000fffe03f */
[----:B------:R-:W-:Y:S01]  /*1420*/  VIADD R101, R101, UR6 ;  /* 0x0000000665657c36 */ /* 0x000fe20008000000 */
[----:B------:R-:W0:Y:S01]  /*1430*/  LDC R99, c[0x0][0x600] ;  /* 0x00018000ff637b82 */ /* 0x000e220000000800 */
[----:B------:R-:W-:Y:S01]  /*1440*/  IMAD.WIDE R90, R3, 0x10, R90 ;  /* 0x00000010035a7825 */ /* 0x000fe200078e025a */
[----:B------:R-:W-:Y:S01]  /*1450*/  ULOP3.LUT UR4, UR4, 0x8, URZ, 0xc0, !UPT ;  /* 0x0000000804047892 */ /* 0x000fe2000f8ec03f */
[----:B------:R-:W-:Y:S01]  /*1460*/  SHF.R.S32.HI R93, RZ, 0x1f, R92 ;  /* 0x0000001fff5d7819 */ /* 0x000fe2000001145c */
[----:B------:R-:W-:Y:S01]  /*1470*/  ULEA UR43, UR43, UR46, 0x3 ;  /* 0x0000002e2b2b7291 */ /* 0x000fe2000f8e183f */
[----:B------:R-:W-:Y:S01]  /*1480*/  IMAD.MOV.U32 R3, RZ, RZ, -0x1 ;  /* 0xffffffffff037424 */ /* 0x000fe200078e00ff */
[----:B------:R-:W-:Y:S01]  /*1490*/  ULOP3.LUT UR47, UR4, 0x8, URZ, 0x3c, !UPT ;  /* 0x00000008042f7892 */ /* 0x000fe2000f8e3c3f */
[----:B------:R-:W-:Y:S01]  /*14a0*/  IMAD.U32 R103, RZ, RZ, UR5 ;  /* 0x00000005ff677e24 */ /* 0x000fe2000f8e00ff */
[C---:B----4-:R-:W-:Y:S01]  /*14b0*/  SHF.L.U64.HI R95, R94.reuse, 0x3, R95 ;  /* 0x000000035e5f7819 */ /* 0x050fe2000001025f */
[----:B------:R-:W-:Y:S01]  /*14c0*/  IMAD.SHL.U32 R94, R94, 0x8, RZ ;  /* 0x000000085e5e7824 */ /* 0x000fe200078e00ff */
[-C--:B---3--:R-:W-:Y:S01]  /*14d0*/  SHF.L.U32 R3, R3, R96.reuse, RZ ;  /* 0x0000006003037219 */ /* 0x088fe200000006ff */
[----:B------:R-:W-:Y:S01]  /*14e0*/  ULOP3.LUT UR44, UR4, 0x18, URZ, 0x3c, !UPT ;  /* 0x00000018042c7892 */ /* 0x000fe2000f8e3c3f */
[----:B------:R-:W-:-:S02]  /*14f0*/  SHF.L.U32 R96, R5, R96, RZ ;  /* 0x0000006005607219 */ /* 0x000fc400000006ff */
[----:B------:R-:W-:Y:S01]  /*1500*/  LOP3.LUT R100, RZ, R3, RZ, 0x33, !PT ;  /* 0x00000003ff647212 */ /* 0x000fe200078e33ff */
[----:B-1----:R-:W-:Y:S02]  /*1510*/  IMAD R97, R6, -0x2, R97 ;  /* 0xfffffffe06617824 */ /* 0x002fe400078e0261 */
[----:B0-----:R-:W-:Y:S01]  /*1520*/  VIADD R99, R99, 0xffffffff ;  /* 0xffffffff63637836 */ /* 0x001fe20000000000 */
[----:B--2---:R-:W-:-:S07]  /*1530*/  SHF.L.U64.HI R98, R8, 0x1, R0 ;  /* 0x0000000108627819 */ /* 0x004fce0000010200 */
.L_x_162:
[----:B------:R-:W-:-:S04]  /*1540*/  SHF.L.U32 R0, R103, 0x1f, RZ ;  /* 0x0000001f67007819 */ /* 0x000fc800000006ff */
[----:B------:R-:W0:Y:S02]  /*1550*/  SYNCS.PHASECHK.TRANS64.TRYWAIT P0, [UR43+-0x8], R0 ;  /* 0xfffff800ff0075a7 */ /* 0x000e24000800016b */
[----:B01-34-:R-:W-:Y:S05]  /*1560*/  @!P0 BRA `(.L_x_15) ;  /* 0x0000006400948947 */ /* 0x01bfea0003800000 */
.L_x_185:
[----:B------:R-:W-:Y:S02]  /*1570*/  ULDC UR4, c[0x0][0x28c] ;  /* 0x0000a30000047ab9 */ /* 0x000fe40000000800 */
[----:B------:R-:W-:-:S13]  /*1580*/  ISETP.LT.AND P0, PT, RZ, UR4, PT ;  /* 0x00000004ff007c0c */ /* 0x000fda000bf01270 */
[----:B------:R-:W-:Y:S05]  /*1590*/  @P0 BRA `(.L_x_16) ;  /* 0x0000000000400947 */ /* 0x000fea0003800000 */
[----:B0-----:R-:W-:Y:S01]  /*15a0*/  MOV R0, 0x0 ;  /* 0x0000000000007802 */ /* 0x001fe20000000f00 */
[----:B------:R-:W-:Y:S01]  /*15b0*/  ULDC.64 UR4, c[0x4][0x68] ;  /* 0x01001a0000047ab9 */ /* 0x000fe20000000a00 */
[----:B------:R-:W-:Y:S01]  /*15c0*/  ULDC.64 UR6, c[0x4][0x8] ;  /* 0x0100020000067ab9 */ /* 0x000fe20000000a00 */
[----:B------:R-:W-:Y:S01]  /*15d0*/  IMAD.U32 R4, RZ, RZ, UR4 ;  /* 0x00000004ff047e24 */ /* 0x000fe2000f8e00ff */
[----:B------:R0:W1:Y:S01]  /*15e0*/  LDC.64 R14, c[0x4][R0] ;  /* 0x01000000000e7b82 */ /* 0x0000620000000a00 */
[----:B------:R-:W-:Y:S01]  /*15f0*/  IMAD.U32 R5, RZ, RZ, UR5 ;  /* 0x00000005ff057e24 */ /* 0x000fe2000f8e00ff */
[----:B------:R-:W-:Y:S01]  /*1600*/  ULDC.64 UR4, c[0x4][0x70] ;  /* 0x01001c0000047ab9 */ /* 0x000fe20000000a00 */
[----:B------:R-:W-:Y:S02]  /*1610*/  IMAD.U32 R10, RZ, RZ, UR6 ;  /* 0x00000006ff0a7e24 */ /* 0x000fe4000f8e00ff */
[----:B------:R-:W-:Y:S02]  /*1620*/  IMAD.U32 R6, RZ, RZ, UR4 ;  /* 0x00000004ff067e24 */ /* 0x000fe4000f8e00ff */
[----:B------:R-:W-:-:S02]  /*1630*/  IMAD.U32 R7, RZ, RZ, UR5 ;  /* 0x00000005ff077e24 */ /* 0x000fc4000f8e00ff */
[----:B------:R-:W-:Y:S02]  /*1640*/  IMAD.U32 R11, RZ, RZ, UR7 ;  /* 0x00000007ff0b7e24 */ /* 0x000fe4000f8e00ff */
[----:B------:R-:W-:Y:S02]  /*1650*/  IMAD.MOV.U32 R8, RZ, RZ, 0x1e1 ;  /* 0x000001e1ff087424 */ /* 0x000fe400078e00ff */
[----:B------:R-:W-:Y:S02]  /*1660*/  IMAD.MOV.U32 R12, RZ, RZ, 0x1 ;  /* 0x00000001ff0c7424 */ /* 0x000fe400078e00ff */
[----:B0-----:R-:W-:-:S07]  /*1670*/  IMAD.MOV.U32 R13, RZ, RZ, RZ ;  /* 0x000000ffff0d7224 */ /* 0x001fce00078e00ff */
[----:B------:R-:W-:-:S07]  /*1680*/  LEPC R20, `(.L_x_16) ;  /* 0x000000001014794e */ /* 0x000fce0000000000 */
[----:B-1---5:R-:W-:Y:S05]  /*1690*/  CALL.ABS.NOINC R14 ;  /* 0x000000000e007343 */ /* 0x022fea0003c00000 */
.L_x_16:
[----:B------:R-:W-:-:S13]  /*16a0*/  ISETP.NE.AND P0, PT, R102, 0x3, PT ;  /* 0x000000036600780c */ /* 0x000fda0003f05270 */
[----:B------:R-:W-:Y:S05]  /*16b0*/  @!P0 BRA `(.L_x_17) ;  /* 0x0000000000048947 */ /* 0x000fea0003800000 */
[----:B------:R-:W-:Y:S01]  /*16c0*/  BPT.TRAP 0x1 ;  /* 0x000000040000795c */ /* 0x000fe20000300000 */
.L_x_17:
[----:B0-----:R-:W-:Y:S02]  /*16d0*/  IMAD.U32 R3, RZ, RZ, UR38 ;  /* 0x00000026ff037e24 */ /* 0x001fe4000f8e00ff */
[----:B------:R-:W-:-:S03]  /*16e0*/  IMAD.U32 R0, RZ, RZ, UR39 ;  /* 0x00000027ff007e24 */ /* 0x000fc6000f8e00ff */
[----:B------:R-:W-:Y:S02]  /*16f0*/  LEA R3, R3, UR41, 0x3 ;  /* 0x0000002903037c11 */ /* 0x000fe4000f8e18ff */
[----:B------:R-:W-:-:S04]  /*1700*/  SHF.L.U32 R0, R0, 0x1f, RZ ;  /* 0x0000001f00007819 */ /* 0x000fc800000006ff */
[----:B------:R0:W1:Y:S01]  /*1710*/  SYNCS.PHASECHK.TRANS64.TRYWAIT P1, [R3+URZ], R0 ;  /* 0x00000000030075a7 */ /* 0x000062000802017f */
[----:B------:R-:W-:Y:S05]  /*1720*/  @!P0 BRA `(.L_x_18) ;  /* 0x0000000000048947 */ /* 0x000fea0003800000 */
[----:B------:R-:W-:Y:S01]  /*1730*/  BPT.TRAP 0x1 ;  /* 0x000000040000795c */ /* 0x000fe20000300000 */
.L_x_18:
[----:B------:R-:W-:-:S05]  /*1740*/  IMAD.U32 R4, RZ, RZ, UR42 ;  /* 0x0000002aff047e24 */ /* 0x000fca000f8e00ff */
[----:B------:R-:W-:Y:S01]  /*1750*/  ISETP.GE.AND P2, PT, R4, 0x1, PT ;  /* 0x000000010400780c */ /* 0x000fe20003f46270 */
[----:B-1----:R-:W-:-:S12]  /*1760*/  @P1 BRA `(.L_x_19) ;  /* 0x0000000000081947 */ /* 0x002fd80003800000 */
[----:B------:R-:W1:Y:S02]  /*1770*/  SYNCS.PHASECHK.TRANS64.TRYWAIT P1, [R3+URZ], R0 ;  /* 0x00000000030075a7 */ /* 0x000e64000802017f */
[----:B-1----:R-:W-:Y:S05]  /*1780*/  @!P1 BRA `(.L_x_20) ;  /* 0x0000006400249947 */ /* 0x002fea0003800000 */
.L_x_19:
[----:B------:R-:W-:Y:S05]  /*1790*/  WARPSYNC.ALL ;  /* 0x0000000000007948 */ /* 0x000fea0003800000 */
[----:B------:R-:W-:Y:S01]  /*17a0*/  UIADD3 UR4, UR41, 0x180, URZ ;  /* 0x0000018029047890 */ /* 0x000fe2000fffe03f */
[----:B------:R-:W-:Y:S01]  /*17b0*/  WARPGROUP.ARRIVE ;  /* 0x00000000000079c5 */ /* 0x000fe20000000000 */
[----:B------:R-:W-:Y:S02]  /*17c0*/  UIADD3 UR5, UR41, 0x14180, URZ ;  /* 0x0001418029057890 */ /* 0x000fe4000fffe03f */
[----:B------:R-:W-:Y:S02]  /*17d0*/  USHF.R.U32.HI UR4, URZ, 0x4, UR4 ;  /* 0x000000043f047899 */ /* 0x000fe40008011604 */
[----:B------:R-:W-:-:S02]  /*17e0*/  USHF.R.U32.HI UR5, URZ, 0x4, UR5 ;  /* 0x000000043f057899 */ /* 0x000fc40008011605 */
[----:B------:R-:W-:Y:S02]  /*17f0*/  ULOP3.LUT UR4, UR4, 0x3fff, URZ, 0xc0, !UPT ;  /* 0x00003fff04047892 */ /* 0x000fe4000f8ec03f */
[----:B------:R-:W-:Y:S02]  /*1800*/  ULOP3.LUT UR5, UR5, 0x3fff, URZ, 0xc0, !UPT ;  /* 0x00003fff05057892 */ /* 0x000fe4000f8ec03f */
[----:B------:R-:W-:Y:S02]  /*1810*/  ULOP3.LUT UR4, UR4, 0x10000, URZ, 0xfc, !UPT ;  /* 0x0001000004047892 */ /* 0x000fe4000f8efc3f */
[----:B------:R-:W-:Y:S02]  /*1820*/  ULOP3.LUT UR5, UR5, 0x10000, URZ, 0xfc, !UPT ;  /* 0x0001000005057892 */ /* 0x000fe4000f8efc3f */
[----:B------:R-:W-:Y:S02]  /*1830*/  ULEA UR6, UR38, UR4, 0xa ;  /* 0x0000000426067291 */ /* 0x000fe4000f8e503f */
[----:B------:R-:W-:Y:S01]  /*1840*/  ULEA UR7, UR38, UR5, 0xb ;  /* 0x0000000526077291 */ /* 0x000fe2000f8e583f */
[----:B------:R-:W-:Y:S01]  /*1850*/  UMOV UR9, 0x40000040 ;  /* 0x4000004000097882 */ /* 0x000fe20000000000 */
[----:B------:R-:W-:-:S03]  /*1860*/  UMOV UR11, 0x40000040 ;  /* 0x40000040000b7882 */ /* 0x000fc60000000000 */
[----:B------:R-:W-:Y:S02]  /*1870*/  UMOV UR8, UR6 ;  /* 0x0000000600087c82 */ /* 0x000fe40008000000 */
[----:B------:R-:W-:Y:S02]  /*1880*/  UMOV UR10, UR7 ;  /* 0x00000007000a7c82 */ /* 0x000fe40008000000 */
[----:B------:R-:W-:Y:S01]  /*1890*/  HGMMA.64x128x16.F32 R24, gdesc[UR8], RZ, !UPT, gsb0 ;  /* 0x01e00000081879f0 */ /* 0x000fe2000c0008ff */
[----:B------:R-:W-:Y:S02]  /*18a0*/  UIADD3 UR8, UR6, 0x2, URZ ;  /* 0x0000000206087890 */ /* 0x000fe4000fffe03f */
[----:B------:R-:W-:Y:S01]  /*18b0*/  UIADD3 UR10, UR7, 0x2, URZ ;  /* 0x00000002070a7890 */ /* 0x000fe2000fffe03f */
[----:B------:R-:W-:Y:S01]  /*18c0*/  UMOV UR9, 0x40000040 ;  /* 0x4000004000097882 */ /* 0x000fe20000000000 */
[----:B------:R-:W-:Y:S01]  /*18d0*/  UMOV UR11, 0x40000040 ;  /* 0x40000040000b7882 */ /* 0x000fe20000000000 */
[----:B------:R-:W-:-:S02]  /*18e0*/  WARPGROUP.DEPBAR.LE gsb0, 0x0 ;  /* 0x00008000000079c5 */ /* 0x000fc40000010000 */
[----:B------:R-:W-:-:S06]  /*18f0*/  WARPGROUP.ARRIVE ;  /* 0x00000000000079c5 */ /* 0x000fcc0000000000 */
[----:B------:R-:W-:Y:S01]  /*1900*/  HGMMA.64x128x16.F32 R24, gdesc[UR8], R24, gsb0 ;  /* 0x01e00000081879f0 */ /* 0x000fe20008000818 */
[----:B------:R-:W-:Y:S02]  /*1910*/  UIADD3 UR8, UR6, 0x4, URZ ;  /* 0x0000000406087890 */ /* 0x000fe4000fffe03f */
[----:B------:R-:W-:Y:S01]  /*1920*/  UIADD3 UR10, UR7, 0x4, URZ ;  /* 0x00000004070a7890 */ /* 0x000fe2000fffe03f */
[----:B------:R-:W-:Y:S01]  /*1930*/  UMOV UR9, 0x40000040 ;  /* 0x4000004000097882 */ /* 0x000fe20000000000 */
[----:B------:R-:W-:Y:S01]  /*1940*/  UMOV UR11, 0x40000040 ;  /* 0x40000040000b7882 */ /* 0x000fe20000000000 */
[----:B------:R-:W-:Y:S02]  /*1950*/  WARPGROUP.DEPBAR.LE gsb0, 0x0 ;  /* 0x00008000000079c5 */ /* 0x000fe40000010000 */
        /* <DEDUP_REMOVED lines=36> */
[----:B------:R-:W-:Y:S03]  /*1ba0*/  HGMMA.64x128x16.F32 R24, gdesc[UR8], R24, gsb0 ;  /* 0x01e00000081879f0 */ /* 0x000fe60008000818 */
[----:B------:R-:W-:Y:S02]  /*1bb0*/  WARPGROUP.DEPBAR.LE gsb0, 0x0 ;  /* 0x00008000000079c5 */ /* 0x000fe40000010000 */
[----:B------:R-:W-:Y:S05]  /*1bc0*/  @!P2 BRA `(.L_x_21) ;  /* 0x000000040080a947 */ /* 0x000fea0003800000 */
[----:B------:R-:W-:Y:S01]  /*1bd0*/  UIADD3 UR6, UR38, 0x1, URZ ;  /* 0x0000000126067890 */ /* 0x000fe2000fffe03f */
[----:B01----:R-:W-:-:S03]  /*1be0*/  IMAD.U32 R0, RZ, RZ, UR42 ;  /* 0x0000002aff007e24 */ /* 0x003fc6000f8e00ff */
[----:B------:R-:W-:-:S04]  /*1bf0*/  UISETP.NE.AND UP0, UPT, UR6, 0x5, UPT ;  /* 0x000000050600788c */ /* 0x000fc8000bf05270 */
[----:B------:R-:W-:Y:S02]  /*1c00*/  USEL UR7, URZ, 0x1, UP0 ;  /* 0x000000013f077887 */ /* 0x000fe40008000000 */
[----:B------:R-:W-:Y:S02]  /*1c10*/  USEL UR6, UR6, URZ, UP0 ;  /* 0x0000003f06067287 */ /* 0x000fe40008000000 */
[----:B------:R-:W-:-:S06]  /*1c20*/  ULOP3.LUT UR7, UR39, UR7, URZ, 0x3c, !UPT ;  /* 0x0000000727077292 */ /* 0x000fcc000f8e3c3f */
[----:B------:R-:W-:Y:S01]  /*1c30*/  IMAD.U32 R5, RZ, RZ, UR7 ;  /* 0x00000007ff057e24 */ /* 0x000fe2000f8e00ff */
[----:B------:R-:W-:-:S06]  /*1c40*/  UMOV UR7, UR38 ;  /* 0x0000002600077c82 */ /* 0x000fcc0008000000 */
.L_x_28:
[----:B01----:R-:W-:Y:S05]  /*1c50*/  @!P0 BRA `(.L_x_22) ;  /* 0x0000000000048947 */ /* 0x003fea0003800000 */
[----:B------:R-:W-:Y:S01]  /*1c60*/  BPT.TRAP 0x1 ;  /* 0x000000040000795c */ /* 0x000fe20000300000 */
.L_x_22:
[----:B------:R-:W-:Y:S01]  /*1c70*/  ULEA UR8, UR6, UR41, 0x3 ;  /* 0x0000002906087291 */ /* 0x000fe2000f8e183f */
[----:B------:R-:W-:-:S08]  /*1c80*/  SHF.L.U32 R3, R5, 0x1f, RZ ;  /* 0x0000001f05037819 */ /* 0x000fd000000006ff */
[----:B------:R0:W1:Y:S01]  /*1c90*/  SYNCS.PHASECHK.TRANS64.TRYWAIT P1, [UR8], R3 ;  /* 0x00000003ff0075a7 */ /* 0x0000620008020148 */
[----:B------:R-:W-:Y:S05]  /*1ca0*/  @!P0 BRA `(.L_x_23) ;  /* 0x0000000000048947 */ /* 0x000fea0003800000 */
[----:B------:R-:W-:Y:S01]  /*1cb0*/  BPT.TRAP 0x1 ;  /* 0x000000040000795c */ /* 0x000fe20000300000 */
.L_x_23:
[----:B-1----:R-:W-:Y:S05]  /*1cc0*/  @P1 BRA `(.L_x_24) ;  /* 0x0000000000081947 */ /* 0x002fea0003800000 */
[----:B------:R-:W1:Y:S02]  /*1cd0*/  SYNCS.PHASECHK.TRANS64.TRYWAIT P1, [UR8], R3 ;  /* 0x00000003ff0075a7 */ /* 0x000e640008020148 */
[----:B-1----:R-:W-:Y:S05]  /*1ce0*/  @!P1 BRA `(.L_x_25) ;  /* 0x0000005c00e09947 */ /* 0x002fea0003800000 */
.L_x_24:
[----:B------:R-:W-:Y:S01]  /*1cf0*/  ULEA UR13, UR6, UR4, 0xa ;  /* 0x00000004060d7291 */ /* 0x000fe2000f8e503f */
[----:B------:R-:W-:Y:S01]  /*1d00*/  WARPGROUP.ARRIVE ;  /* 0x00000000000079c5 */ /* 0x000fe20000000000 */
[----:B------:R-:W-:Y:S01]  /*1d10*/  ULEA UR12, UR6, UR5, 0xb ;  /* 0x00000005060c7291 */ /* 0x000fe2000f8e583f */
[----:B------:R-:W-:Y:S01]  /*1d20*/  UMOV UR9, 0x40000040 ;  /* 0x4000004000097882 */ /* 0x000fe20000000000 */
[----:B------:R-:W-:-:S03]  /*1d30*/  UMOV UR11, 0x40000040 ;  /* 0x40000040000b7882 */ /* 0x000fc60000000000 */
[----:B------:R-:W-:Y:S02]  /*1d40*/  UMOV UR8, UR13 ;  /* 0x0000000d00087c82 */ /* 0x000fe40008000000 */
[----:B------:R-:W-:Y:S02]  /*1d50*/  UMOV UR10, UR12 ;  /* 0x0000000c000a7c82 */ /* 0x000fe40008000000 */
[----:B------:R-:W-:Y:S01]  /*1d60*/  HGMMA.64x128x16.F32 R24, gdesc[UR8], R24, gsb0 ;  /* 0x01e00000081879f0 */ /* 0x000fe20008000818 */
        /* <DEDUP_REMOVED lines=51> */
[----:B------:R-:W-:Y:S01]  /*20a0*/  BPT.TRAP 0x1 ;  /* 0x000000040000795c */ /* 0x000fe20000300000 */
.L_x_26:
[----:B------:R-:W-:Y:S01]  /*20b0*/  ULEA UR8, UR7, UR41, 0x3 ;  /* 0x0000002907087291 */ /* 0x000fe2000f8e183f */
[----:B------:R-:W-:-:S03]  /*20c0*/  ISETP.GT.U32.AND P1, PT, R23, 0x1, PT ;  /* 0x000000011700780c */ /* 0x000fc60003f24070 */
[----:B------:R-:W-:-:S04]  /*20d0*/  UIADD3 UR8, UR8, 0x28, URZ ;  /* 0x0000002808087890 */ /* 0x000fc8000fffe03f */
[----:B------:R-:W-:-:S09]  /*20e0*/  UPRMT UR8, URZ, 0x654, UR8 ;  /* 0x000006543f087896 */ /* 0x000fd20008000008 */
[----:B------:R-:W-:Y:S01]  /*20f0*/  SYNCS.ARRIVE.TRANS64.RED.A1T0 RZ, [UR8], RZ ;  /* 0x000000ffffff79a7 */ /* 0x000fe20008100408 */
[----:B------:R-:W-:Y:S05]  /*2100*/  @P1 BRA `(.L_x_27) ;  /* 0x0000000000041947 */ /* 0x000fea0003800000 */
[----:B------:R-:W-:Y:S01]  /*2110*/  BPT.TRAP 0x1 ;  /* 0x000000040000795c */ /* 0x000fe20000300000 */
.L_x_27:
[----:B------:R-:W-:Y:S01]  /*2120*/  UIADD3 UR6, UR6, 0x1, URZ ;  /* 0x0000000106067890 */ /* 0x000fe2000fffe03f */
[C---:B------:R-:W-:Y:S01]  /*2130*/  ISETP.GT.AND P1, PT, R0.reuse, 0x1, PT ;  /* 0x000000010000780c */ /* 0x040fe20003f24270 */
[----:B------:R-:W-:Y:S01]  /*2140*/  UIADD3 UR7, UR7, 0x1, URZ ;  /* 0x0000000107077890 */ /* 0x000fe2000fffe03f */
[----:B------:R-:W-:Y:S01]  /*2150*/  VIADD R0, R0, 0xffffffff ;  /* 0xffffffff00007836 */ /* 0x000fe20000000000 */
[----:B------:R-:W-:Y:S02]  /*2160*/  UISETP.NE.AND UP0, UPT, UR6, 0x5, UPT ;  /* 0x000000050600788c */ /* 0x000fe4000bf05270 */
[----:B------:R-:W-:Y:S02]  /*2170*/  UISETP.NE.AND UP1, UPT, UR7, 0x5, UPT ;  /* 0x000000050700788c */ /* 0x000fe4000bf25270 */
[----:B------:R-:W-:Y:S02]  /*2180*/  USEL UR8, URZ, 0x1, UP0 ;  /* 0x000000013f087887 */ /* 0x000fe40008000000 */
[----:B------:R-:W-:-:S02]  /*2190*/  USEL UR6, UR6, URZ, UP0 ;  /* 0x0000003f06067287 */ /* 0x000fc40008000000 */
[----:B------:R-:W-:Y:S02]  /*21a0*/  USEL UR7, UR7, URZ, UP1 ;  /* 0x0000003f07077287 */ /* 0x000fe40008800000 */
[----:B------:R-:W-:Y:S01]  /*21b0*/  LOP3.LUT R5, R5, UR8, RZ, 0x3c, !PT ;  /* 0x0000000805057c12 */ /* 0x000fe2000f8e3cff */
[----:B------:R-:W-:Y:S09]  /*21c0*/  @P1 BRA `(.L_x_28) ;  /* 0xfffffff800a01947 */ /* 0x000ff2000383ffff */
.L_x_21:
[----:B01----:R-:W0:Y:S01]  /*21d0*/  LDC R0, c[0x0][0x28c] ;  /* 0x0000a300ff007b82 */ /* 0x003e220000000800 */
[----:B------:R-:W-:-:S04]  /*21e0*/  IMAD.U32 R3, RZ, RZ, UR47 ;  /* 0x0000002fff037e24 */ /* 0x000fc8000f8e00ff */
[----:B------:R1:W-:Y:S01]  /*21f0*/  SYNCS.ARRIVE.TRANS64.A1T0 RZ, [R3+UR46], RZ ;  /* 0x000000ff03ff79a7 */ /* 0x0003e2000810002e */
[----:B0-----:R-:W-:-:S13]  /*2200*/  ISETP.GE.AND P1, PT, R0, 0x1, PT ;  /* 0x000000010000780c */ /* 0x001fda0003f26270 */
[----:B-1----:R-:W-:Y:S05]  /*2210*/  @!P1 BRA `(.L_x_29) ;  /* 0x0000000000349947 */ /* 0x002fea0003800000 */
[----:B------:R-:W-:Y:S05]  /*2220*/  @!P0 BRA `(.L_x_30) ;  /* 0x0000000000048947 */ /* 0x000fea0003800000 */
[----:B------:R-:W-:Y:S01]  /*2230*/  BPT.TRAP 0x1 ;  /* 0x000000040000795c */ /* 0x000fe20000300000 */
.L_x_30:
[----:B------:R-:W-:Y:S01]  /*2240*/  UIADD3 UR6, UR38, UR42, URZ ;  /* 0x0000002a26067290 */ /* 0x000fe2000fffe03f */
[----:B------:R-:W-:-:S03]  /*2250*/  ISETP.GT.U32.AND P0, PT, R23, 0x1, PT ;  /* 0x000000011700780c */ /* 0x000fc60003f04070 */
[----:B------:R-:W-:-:S04]  /*2260*/  UIMAD.WIDE.U32 UR4, UR6, -0x33333333, URZ ;  /* 0xcccccccd060478a5 */ /* 0x000fc8000f8e003f */
[----:B------:R-:W-:-:S04]  /*2270*/  USHF.R.U32.HI UR4, URZ, 0x2, UR5 ;  /* 0x000000023f047899 */ /* 0x000fc80008011605 */
[----:B------:R-:W-:-:S04]  /*2280*/  UIMAD UR6, UR4, -0x5, UR6 ;  /* 0xfffffffb040678a4 */ /* 0x000fc8000f8e0206 */
[----:B------:R-:W-:-:S04]  /*2290*/  ULEA UR6, UR6, UR41, 0x3 ;  /* 0x0000002906067291 */ /* 0x000fc8000f8e183f */
[----:B------:R-:W-:-:S04]  /*22a0*/  UIADD3 UR6, UR6, 0x28, URZ ;  /* 0x0000002806067890 */ /* 0x000fc8000fffe03f */
[----:B------:R-:W-:-:S09]  /*22b0*/  UPRMT UR6, URZ, 0x654, UR6 ;  /* 0x000006543f067896 */ /* 0x000fd20008000006 */
[----:B------:R-:W-:Y:S01]  /*22c0*/  SYNCS.ARRIVE.TRANS64.RED.A1T0 RZ, [UR6], RZ ;  /* 0x000000ffffff79a7 */ /* 0x000fe20008100406 */
[----:B------:R-:W-:Y:S05]  /*22d0*/  @P0 BRA `(.L_x_29) ;  /* 0x0000000000040947 */ /* 0x000fea0003800000 */
[----:B------:R-:W-:Y:S01]  /*22e0*/  BPT.TRAP 0x1 ;  /* 0x000000040000795c */ /* 0x000fe20000300000 */
.L_x_29:
[----:B------:R-:W-:Y:S01]  /*22f0*/  SHF.L.U32 R0, R103, 0x1f, RZ ;  /* 0x0000001f67007819 */ /* 0x000fe200000006ff */
[----:B------:R-:W-:Y:S01]  /*2300*/  UIADD3 UR38, UR38, UR45, URZ ;  /* 0x0000002d26267290 */ /* 0x000fe2000fffe03f */
[----:B------:R-:W-:Y:S01]  /*2310*/  SHF.R.S32.HI R9, RZ, 0x1f, R19 ;  /* 0x0000001fff097819 */ /* 0x000fe20000011413 */
[----:B------:R-:W-:Y:S01]  /*2320*/  UISETP.GE.U32.AND UP1, UPT, UR45, 0x5, UPT ;  /* 0x000000052d00788c */ /* 0x000fe2000bf26070 */
[----:B------:R-:W0:Y:S01]  /*2330*/  SYNCS.PHASECHK.TRANS64.TRYWAIT P0, [UR43+0x8], R0 ;  /* 0x00000800ff0075a7 */ /* 0x000e22000800016b */
[----:B------:R-:W-:-:S04]  /*2340*/  UISETP.GT.U32.AND UP0, UPT, UR38, 0x4, UPT ;  /* 0x000000042600788c */ /* 0x000fc8000bf04070 */
[----:B------:R-:W-:-:S04]  /*2350*/  UISETP.LT.U32.AND UP0, UPT, UR45, 0x5, UP0 ;  /* 0x000000052d00788c */ /* 0x000fc80008701070 */
[----:B------:R-:W-:Y:S02]  /*2360*/  USEL UR6, URZ, 0x1, !UP0 ;  /* 0x000000013f067887 */ /* 0x000fe4000c000000 */
[----:B------:R-:W-:Y:S02]  /*2370*/  @UP1 UIMAD.WIDE.U32 UR4, UR38, -0x33333333, URZ ;  /* 0xcccccccd260418a5 */ /* 0x000fe4000f8e003f */
[----:B------:R-:W-:Y:S02]  /*2380*/  ULOP3.LUT UR39, UR39, UR6, URZ, 0x3c, !UPT ;  /* 0x0000000627277292 */ /* 0x000fe4000f8e3c3f */
[----:B------:R-:W-:-:S04]  /*2390*/  @UP1 USHF.R.U32.HI UR4, URZ, 0x2, UR5 ;  /* 0x000000023f041899 */ /* 0x000fc80008011605 */
[----:B------:R-:W-:Y:S01]  /*23a0*/  @UP1 ULOP3.LUT UR39, UR39, 0x1, UR4, 0x78, !UPT ;  /* 0x0000000127271892 */ /* 0x000fe2000f8e7804 */
[----:B0-----:R-:W-:Y:S11]  /*23b0*/  @!P0 BRA `(.L_x_31) ;  /* 0x0000005800448947 */ /* 0x001ff60003800000 */
.L_x_186:
[----:B------:R-:W-:Y:S01]  /*23c0*/  ULDC.64 UR4, c[0x0][0x5d0] ;  /* 0x0001740000047ab9 */ /* 0x000fe20000000a00 */
[----:B------:R-:W-:Y:S01]  /*23d0*/  ULDC UR6, c[0x0][0x284] ;  /* 0x0000a10000067ab9 */ /* 0x000fe20000000800 */
[----:B0-----:R-:W-:Y:S02]  /*23e0*/  IMAD R0, R9, UR4, RZ ;  /* 0x0000000409007c24 */ /* 0x001fe4000f8e02ff */
[----:B------:R-:W-:Y:S02]  /*23f0*/  IMAD.SHL.U32 R12, R18, 0x80, RZ ;  /* 0x00000080120c7824 */ /* 0x000fe400078e00ff */
[C---:B------:R-:W-:Y:S02]  /*2400*/  IMAD R3, R19.reuse, UR5, R0 ;  /* 0x0000000513037c24 */ /* 0x040fe4000f8e0200 */
[----:B------:R-:W-:Y:S01]  /*2410*/  IMAD.SHL.U32 R0, R22, 0x40, RZ ;  /* 0x0000004016007824 */ /* 0x000fe200078e00ff */
[----:B------:R-:W-:Y:S01]  /*2420*/  SHF.R.S32.HI R13, RZ, 0x1f, R12 ;  /* 0x0000001fff0d7819 */ /* 0x000fe2000001140c */
[----:B------:R-:W-:Y:S01]  /*2430*/  IMAD.WIDE.U32 R4, R19, UR4, R92 ;  /* 0x0000000413047c25 */ /* 0x000fe2000f8e005c */
[----:B------:R-:W-:-:S02]  /*2440*/  ULDC.64 UR4, c[0x0][0x5c8] ;  /* 0x0001720000047ab9 */ /* 0x000fc40000000a00 */
[----:B------:R-:W-:Y:S01]  /*2450*/  ISETP.GE.AND P0, PT, R0, UR6, PT ;  /* 0x0000000600007c0c */ /* 0x000fe2000bf06270 */
[----:B------:R-:W-:Y:S01]  /*2460*/  ULDC UR6, c[0x0][0x288] ;  /* 0x0000a20000067ab9 */ /* 0x000fe20000000800 */
[----:B------:R-:W-:Y:S01]  /*2470*/  IADD3 R4, P1, R12, R4, RZ ;  /* 0x000000040c047210 */ /* 0x000fe20007f3e0ff */
[----:B------:R-:W-:Y:S01]  /*2480*/  IMAD.WIDE R20, R22, 0x40, R90 ;  /* 0x0000004016147825 */ /* 0x000fe200078e025a */
[----:B------:R-:W-:Y:S02]  /*2490*/  ISETP.GE.OR P0, PT, R12, UR6, P0 ;  /* 0x000000060c007c0c */ /* 0x000fe40008706670 */
[----:B------:R-:W-:Y:S01]  /*24a0*/  IADD3.X R5, R13, R5, R3, P1, !PT ;  /* 0x000000050d057210 */ /* 0x000fe20000ffe403 */
[----:B------:R-:W-:-:S04]  /*24b0*/  IMAD R7, R21, UR4, RZ ;  /* 0x0000000415077c24 */ /* 0x000fc8000f8e02ff */
[C---:B------:R-:W-:Y:S02]  /*24c0*/  IMAD R7, R20.reuse, UR5, R7 ;  /* 0x0000000514077c24 */ /* 0x040fe4000f8e0207 */
[----:B------:R-:W-:-:S04]  /*24d0*/  IMAD.WIDE.U32 R104, R20, UR4, R4 ;  /* 0x0000000414687c25 */ /* 0x000fc8000f8e0004 */
[----:B------:R-:W-:Y:S05]  /*24e0*/  @P0 BRA `(.L_x_32) ;  /* 0x0000003c00dc0947 */ /* 0x000fea0003800000 */
[----:B-----5:R-:W-:Y:S01]  /*24f0*/  FSETP.NEU.AND P0, PT, R89, RZ, PT ;  /* 0x000000ff5900720b */ /* 0x020fe20003f0d000 */
[----:B------:R-:W-:Y:S01]  /*2500*/  IMAD.IADD R3, R97, 0x1, -R12 ;  /* 0x0000000161037824 */ /* 0x000fe200078e0a0c */
[----:B------:R-:W-:Y:S01]  /*2510*/  BSSY B0, `(.L_x_32) ;  /* 0x00003f4000007945 */ /* 0x000fe20003800000 */
[----:B------:R-:W-:Y:S02]  /*2520*/  IMAD.IADD R0, R101, 0x1, -R0 ;  /* 0x0000000165007824 */ /* 0x000fe400078e0a00 */
[----:B------:R-:W-:Y:S01]  /*2530*/  IMAD.IADD R113, R105, 0x1, R7 ;  /* 0x0000000169717824 */ /* 0x000fe200078e0207 */
[----:B------:R-:W-:-:S04]  /*2540*/  ISETP.GT.AND P2, PT, R3, RZ, PT ;  /* 0x000000ff0300720c */ /* 0x000fc80003f44270 */
[----:B------:R-:W-:-:S03]  /*2550*/  ISETP.GT.AND P1, PT, R0, RZ, P2 ;  /* 0x000000ff0000720c */ /* 0x000fc60001724270 */
[----:B------:R-:W-:Y:S10]  /*2560*/  @!P0 BRA `(.L_x_33) ;  /* 0x0000002c00208947 */ /* 0x000ff40003800000 */
[----:B------:R-:W0:Y:S01]  /*2570*/  LDC.64 R106, c[0x0][0x5b8] ;  /* 0x00016e00ff6a7b82 */ /* 0x000e220000000a00 */
[----:B------:R-:W-:-:S07]  /*2580*/  ULDC.64 UR4, c[0x0][0x5c0] ;  /* 0x0001700000047ab9 */ /* 0x000fce0000000a00 */
[----:B------:R-:W1:Y:S08]  /*2590*/  LDC.64 R108, c[0x0][0x5b0] ;  /* 0x00016c00ff6c7b82 */ /* 0x000e700000000a00 */
[----:B------:R-:W2:Y:S01]  /*25a0*/  LDC.64 R110, c[0x0][0x5a8] ;  /* 0x00016a00ff6e7b82 */ /* 0x000ea20000000a00 */
[-C--:B0-----:R-:W-:Y:S02]  /*25b0*/  IMAD R6, R9, R106.reuse, RZ ;  /* 0x0000006a09067224 */ /* 0x081fe400078e02ff */
[----:B------:R-:W-:-:S04]  /*25c0*/  IMAD.WIDE.U32 R4, R19, R106, R92 ;  /* 0x0000006a13047225 */ /* 0x000fc800078e005c */
[----:B------:R-:W-:Y:S01]  /*25d0*/  IMAD R105, R19, R107, R6 ;  /* 0x0000006b13697224 */ /* 0x000fe200078e0206 */
[----:B------:R-:W-:Y:S01]  /*25e0*/  IADD3 R6, P0, R12, R4, RZ ;  /* 0x000000040c067210 */ /* 0x000fe20007f1e0ff */
[----:B-1----:R-:W-:-:S03]  /*25f0*/  IMAD R4, R21, R108, RZ ;  /* 0x0000006c15047224 */ /* 0x002fc600078e02ff */
[----:B------:R-:W-:Y:S01]  /*2600*/  IADD3.X R7, R13, R5, R105, P0, !PT ;  /* 0x000000050d077210 */ /* 0x000fe200007fe469 */
[C---:B------:R-:W-:Y:S02]  /*2610*/  IMAD R107, R20.reuse, R109, R4 ;  /* 0x0000006d146b7224 */ /* 0x040fe400078e0204 */
[----:B------:R-:W-:-:S04]  /*2620*/  IMAD.WIDE.U32 R4, R20, R108, R6 ;  /* 0x0000006c14047225 */ /* 0x000fc800078e0006 */
[----:B------:R-:W-:Y:S01]  /*2630*/  IMAD.IADD R5, R5, 0x1, R107 ;  /* 0x0000000105057824 */ /* 0x000fe200078e026b */
[----:B--2---:R-:W-:-:S04]  /*2640*/  LEA R10, P0, R4, R110, 0x1 ;  /* 0x0000006e040a7211 */ /* 0x004fc800078008ff */
[----:B------:R-:W-:-:S05]  /*2650*/  LEA.HI.X R11, R4, R111, R5, 0x1, P0 ;  /* 0x0000006f040b7211 */ /* 0x000fca00000f0c05 */
[----:B------:R-:W2:Y:S01]  /*2660*/  @P1 LDG.E.LTC128B.U16 R18, desc[UR36][R10.64] ;  /* 0x000000240a121981 */ /* 0x000ea2000c1e1520 */
[----:B------:R-:W-:Y:S01]  /*2670*/  IMAD.WIDE.U32 R4, R20, R108, R12 ;  /* 0x0000006c14047225 */ /* 0x000fe200078e000c */
[----:B------:R-:W-:Y:S02]  /*2680*/  BSSY B1, `(.L_x_34) ;  /* 0x0000015000017945 */ /* 0x000fe40003800000 */
[----:B------:R-:W-:-:S04]  /*2690*/  IADD3 R14, P0, R92, R4, RZ ;  /* 0x000000045c0e7210 */ /* 0x000fc80007f1e0ff */
[----:B------:R-:W-:Y:S02]  /*26a0*/  IADD3.X R15, R93, R107, R5, P0, !PT ;  /* 0x0000006b5d0f7210 */ /* 0x000fe400007fe405 */
[----:B------:R-:W-:Y:S01]  /*26b0*/  LEA R8, P0, R104, UR4, 0x1 ;  /* 0x0000000468087c11 */ /* 0x000fe2000f8008ff */
[----:B------:R-:W-:-:S03]  /*26c0*/  IMAD.WIDE.U32 R14, R19, R106, R14 ;  /* 0x0000006a130e7225 */ /* 0x000fc600078e000e */
[----:B------:R-:W-:Y:S02]  /*26d0*/  LEA.HI.X R9, R104, UR5, R113, 0x1, P0 ;  /* 0x0000000568097c11 */ /* 0x000fe400080f0c71 */
[----:B------:R-:W-:-:S04]  /*26e0*/  ISETP.GT.AND P0, PT, R3, 0x1, PT ;  /* 0x000000010300780c */ /* 0x000fc80003f04270 */
[----:B------:R-:W-:Y:S01]  /*26f0*/  ISETP.GT.AND P3, PT, R0, RZ, P0 ;  /* 0x000000ff0000720c */ /* 0x000fe20000764270 */
[----:B--2---:R-:W-:-:S05]  /*2700*/  HADD2.F32 R4, -RZ, R18.H0_H0 ;  /* 0x20000012ff047230 */ /* 0x004fca0000004100 */
[----:B------:R-:W-:Y:S01]  /*2710*/  FMUL R5, R4, R89 ;  /* 0x0000005904057220 */ /* 0x000fe20000400000 */
[----:B------:R-:W-:-:S03]  /*2720*/  LEA R4, P4, R14, R110, 0x1 ;  /* 0x0000006e0e047211 */ /* 0x000fc600078808ff */
[----:B------:R-:W-:-:S05]  /*2730*/  FFMA R5, R24, R88, R5 ;  /* 0x0000005818057223 */ /* 0x000fca0000000005 */
[----:B------:R-:W-:Y:S01]  /*2740*/  F2FP.F16.F32.PACK_AB R10, RZ, R5 ;  /* 0x00000005ff0a723e */ /* 0x000fe200000000ff */
[----:B------:R-:W-:-:S03]  /*2750*/  IMAD.IADD R5, R105, 0x1, R15 ;  /* 0x0000000169057824 */ /* 0x000fc600078e020f */
[----:B------:R-:W-:Y:S01]  /*2760*/  PRMT R11, R10, 0x7610, R11 ;  /* 0x000076100a0b7816 */ /* 0x000fe2000000000b */
[----:B------:R-:W-:Y:S01]  /*2770*/  IMAD.SHL.U32 R10, R108, 0x8, RZ ;  /* 0x000000086c0a7824 */ /* 0x000fe200078e00ff */
[----:B------:R-:W-:-:S03]  /*2780*/  LEA.HI.X R5, R14, R111, R5, 0x1, P4 ;  /* 0x0000006f0e057211 */ /* 0x000fc600020f0c05 */
[----:B------:R0:W-:Y:S02]  /*2790*/  @P1 STG.E.U16 desc[UR36][R8.64], R11 ;  /* 0x0000000b08001986 */ /* 0x0001e4000c101524 */
[----:B0-----:R-:W-:Y:S01]  /*27a0*/  SHF.L.U64.HI R11, R108, 0x3, R109 ;  /* 0x000000036c0b7819 */ /* 0x001fe2000001026d */
[----:B------:R-:W-:Y:S06]  /*27b0*/  @!P3 BRA `(.L_x_35) ;  /* 0x000000000004b947 */ /* 0x000fec0003800000 */
[----:B------:R0:W5:Y:S02]  /*27c0*/  LDG.E.LTC128B.U16 R18, desc[UR36][R4.64+0x2] ;  /* 0x0000022404127981 */ /* 0x000164000c1e1520 */
.L_x_35:
[----:B------:R-:W-:Y:S05]  /*27d0*/  BSYNC B1 ;  /* 0x0000000000017941 */ /* 0x000fea0003800000 */
.L_x_34:
[----:B------:R-:W-:Y:S01]  /*27e0*/  IMAD.WIDE.U32 R10, R20, R108, R10 ;  /* 0x0000006c140a7225 */ /* 0x000fe200078e000a */
[----:B------:R-:W-:-:S03]  /*27f0*/  ISETP.GT.AND P2, PT, R0, 0x8, P2 ;  /* 0x000000080000780c */ /* 0x000fc60001744270 */
[----:B-----5:R-:W-:Y:S01]  /*2800*/  HADD2.F32 R14, -RZ, R18.H0_H0 ;  /* 0x20000012ff0e7230 */ /* 0x020fe20000004100 */
[----:B------:R-:W-:Y:S01]  /*2810*/  IADD3 R6, P1, R6, R10, RZ ;  /* 0x0000000a06067210 */ /* 0x000fe20007f3e0ff */
[----:B------:R-:W-:-:S03]  /*2820*/  IMAD.IADD R107, R107, 0x1, R11 ;  /* 0x000000016b6b7824 */ /* 0x000fc600078e020b */
[----:B------:R-:W-:Y:S01]  /*2830*/  FMUL R14, R14, R89 ;  /* 0x000000590e0e7220 */ /* 0x000fe20000400000 */
[----:B------:R-:W-:-:S03]  /*2840*/  IMAD.X R7, R107, 0x1, R7, P1 ;  /* 0x000000016b077824 */ /* 0x000fc600008e0607 */
[----:B------:R-:W-:Y:S01]  /*2850*/  FFMA R25, R25, R88, R14 ;  /* 0x0000005819197223 */ /* 0x000fe2000000000e */
[----:B------:R-:W-:-:S04]  /*2860*/  LEA R14, P1, R6, R110, 0x1 ;  /* 0x0000006e060e7211 */ /* 0x000fc800078208ff */
[----:B------:R-:W-:Y:S01]  /*2870*/  LEA.HI.X R15, R6, R111, R7, 0x1, P1 ;  /* 0x0000006f060f7211 */ /* 0x000fe200008f0c07 */
[----:B------:R-:W-:Y:S01]  /*2880*/  @P3 IMAD.MOV.U32 R6, RZ, RZ, R8 ;  /* 0x000000ffff063224 */ /* 0x000fe200078e0008 */
[----:B------:R-:W-:Y:S01]  /*2890*/  F2FP.F16.F32.PACK_AB R25, RZ, R25 ;  /* 0x00000019ff19723e */ /* 0x000fe200000000ff */
[----:B------:R-:W-:-:S05]  /*28a0*/  @P3 IMAD.MOV.U32 R7, RZ, RZ, R9 ;  /* 0x000000ffff073224 */ /* 0x000fca00078e0009 */
[----:B------:R1:W-:Y:S04]  /*28b0*/  @P3 STG.E.U16 desc[UR36][R6.64+0x2], R25 ;  /* 0x0000021906003986 */ /* 0x0003e8000c101524 */
[----:B------:R-:W2:Y:S01]  /*28c0*/  @P2 LDG.E.LTC128B.U16 R18, desc[UR36][R14.64] ;  /* 0x000000240e122981 */ /* 0x000ea2000c1e1520 */
[----:B------:R-:W-:Y:S01]  /*28d0*/  IADD3 R12, P1, P3, R92, R10, R12 ;  /* 0x0000000a5c0c7210 */ /* 0x000fe20007b3e00c */
[----:B------:R-:W-:Y:S01]  /*28e0*/  BSSY B1, `(.L_x_36) ;  /* 0x0000011000017945 */ /* 0x000fe20003800000 */
[----:B------:R-:W-:Y:S02]  /*28f0*/  ISETP.GT.AND P0, PT, R0, 0x8, P0 ;  /* 0x000000080000780c */ /* 0x000fe40000704270 */
[----:B------:R-:W-:-:S03]  /*2900*/  IADD3.X R13, R93, R107, R13, P1, P3 ;  /* 0x0000006b5d0d7210 */ /* 0x000fc60000fe640d */
[----:B------:R-:W-:Y:S01]  /*2910*/  IMAD.WIDE.U32 R12, R19, R106, R12 ;  /* 0x0000006a130c7225 */ /* 0x000fe200078e000c */
[----:B------:R-:W-:-:S03]  /*2920*/  SHF.L.U64.HI R19, R94, 0x1, R95 ;  /* 0x000000015e137819 */ /* 0x000fc6000001025f */
[----:B------:R-:W-:Y:S01]  /*2930*/  IMAD.IADD R13, R105, 0x1, R13 ;  /* 0x00000001690d7824 */ /* 0x000fe200078e020d */
[----:B-1----:R-:W-:-:S04]  /*2940*/  LEA R6, P3, R12, R110, 0x1 ;  /* 0x0000006e0c067211 */ /* 0x002fc800078608ff */
[----:B------:R-:W-:Y:S01]  /*2950*/  LEA.HI.X R7, R12, R111, R13, 0x1, P3 ;  /* 0x0000006f0c077211 */ /* 0x000fe200018f0c0d */
[----:B--2---:R-:W-:-:S05]  /*2960*/  HADD2.F32 R10, -RZ, R18.H0_H0 ;  /* 0x20000012ff0a7230 */ /* 0x004fca0000004100 */
[----:B------:R-:W-:Y:S01]  /*2970*/  FMUL R11, R10, R89 ;  /* 0x000000590a0b7220 */ /* 0x000fe20000400000 */
[----:B------:R-:W-:-:S03]  /*2980*/  LEA R10, P1, R94, R8, 0x1 ;  /* 0x000000085e0a7211 */ /* 0x000fc600078208ff */
[----:B------:R-:W-:-:S05]  /*2990*/  FFMA R11, R26, R88, R11 ;  /* 0x000000581a0b7223 */ /* 0x000fca000000000b */
[----:B------:R-:W-:Y:S01]  /*29a0*/  F2FP.F16.F32.PACK_AB R14, RZ, R11 ;  /* 0x0000000bff0e723e */ /* 0x000fe200000000ff */
[----:B------:R-:W-:-:S05]  /*29b0*/  IMAD.X R11, R19, 0x1, R9, P1 ;  /* 0x00000001130b7824 */ /* 0x000fca00008e0609 */
[----:B------:R1:W-:Y:S01]  /*29c0*/  @P2 STG.E.U16 desc[UR36][R10.64], R14 ;  /* 0x0000000e0a002986 */ /* 0x0003e2000c101524 */
[----:B------:R-:W-:Y:S05]  /*29d0*/  @!P0 BRA `(.L_x_37) ;  /* 0x0000000000048947 */ /* 0x000fea0003800000 */
[----:B------:R2:W5:Y:S02]  /*29e0*/  LDG.E.LTC128B.U16 R18, desc[UR36][R6.64+0x2] ;  /* 0x0000022406127981 */ /* 0x000564000c1e1520 */
.L_x_37:
[----:B------:R-:W-:Y:S05]  /*29f0*/  BSYNC B1 ;  /* 0x0000000000017941 */ /* 0x000fea0003800000 */
.L_x_36:
[----:B-----5:R-:W-:Y:S01]  /*2a00*/  HADD2.F32 R12, -RZ, R18.H0_H0 ;  /* 0x20000012ff0c7230 */ /* 0x020fe20000004100 */
[----:B------:R-:W-:Y:S01]  /*2a10*/  ISETP.GT.AND P1, PT, R3, 0x8, PT ;  /* 0x000000080300780c */ /* 0x000fe20003f24270 */
[----:B------:R-:W-:Y:S03]  /*2a20*/  BSSY B1, `(.L_x_38) ;  /* 0x0000008000017945 */ /* 0x000fe60003800000 */
[----:B------:R-:W-:Y:S01]  /*2a30*/  FMUL R12, R12, R89 ;  /* 0x000000590c0c7220 */ /* 0x000fe20000400000 */
[----:B------:R-:W-:-:S03]  /*2a40*/  ISETP.GT.AND P2, PT, R0, RZ, P1 ;  /* 0x000000ff0000720c */ /* 0x000fc60000f44270 */
[----:B------:R-:W-:-:S05]  /*2a50*/  FFMA R12, R27, R88, R12 ;  /* 0x000000581b0c7223 */ /* 0x000fca000000000c */
[----:B------:R-:W-:-:S05]  /*2a60*/  F2FP.F16.F32.PACK_AB R12, RZ, R12 ;  /* 0x0000000cff0c723e */ /* 0x000fca00000000ff */
[----:B------:R3:W-:Y:S01]  /*2a70*/  @P0 STG.E.U16 desc[UR36][R10.64+0x2], R12 ;  /* 0x0000020c0a000986 */ /* 0x0007e2000c101524 */
[----:B------:R-:W-:Y:S05]  /*2a80*/  @!P2 BRA `(.L_x_39) ;  /* 0x000000000004a947 */ /* 0x000fea0003800000 */
[----:B------:R4:W5:Y:S02]  /*2a90*/  LDG.E.LTC128B.U16 R18, desc[UR36][R4.64+0x10] ;  /* 0x0000102404127981 */ /* 0x000964000c1e1520 */
.L_x_39:
[----:B------:R-:W-:Y:S05]  /*2aa0*/  BSYNC B1 ;  /* 0x0000000000017941 */ /* 0x000fea0003800000 */
.L_x_38:
[----:B---3-5:R-:W-:Y:S01]  /*2ab0*/  HADD2.F32 R12, -RZ, R18.H0_H0 ;  /* 0x20000012ff0c7230 */ /* 0x028fe20000004100 */
        /* <DEDUP_REMOVED lines=9> */
.L_x_41:
[----:B------:R-:W-:Y:S05]  /*2b50*/  BSYNC B1 ;  /* 0x0000000000017941 */ /* 0x000fea0003800000 */
.L_x_40:
[----:B-----5:R-:W-:Y:S01]  /*2b60*/  HADD2.F32 R12, -RZ, R18.H0_H0 ;  /* 0x20000012ff0c7230 */ /* 0x020fe20000004100 */
[----:B------:R-:W-:Y:S01]  /*2b70*/  ISETP.GT.AND P1, PT, R0, 0x8, P1 ;  /* 0x000000080000780c */ /* 0x000fe20000f24270 */
[----:B------:R-:W-:Y:S03]  /*2b80*/  BSSY B1, `(.L_x_42) ;  /* 0x0000007000017945 */ /* 0x000fe60003800000 */
[----:B------:R-:W-:-:S04]  /*2b90*/  FMUL R12, R12, R89 ;  /* 0x000000590c0c7220 */ /* 0x000fc80000400000 */
[----:B------:R-:W-:-:S05]  /*2ba0*/  FFMA R12, R29, R88, R12 ;  /* 0x000000581d0c7223 */ /* 0x000fca000000000c */
[----:B------:R-:W-:-:S05]  /*2bb0*/  F2FP.F16.F32.PACK_AB R12, RZ, R12 ;  /* 0x0000000cff0c723e */ /* 0x000fca00000000ff */
[----:B------:R0:W-:Y:S01]  /*2bc0*/  @P3 STG.E.U16 desc[UR36][R8.64+0x12], R12 ;  /* 0x0000120c08003986 */ /* 0x0001e2000c101524 */
[----:B------:R-:W-:Y:S05]  /*2bd0*/  @!P1 BRA `(.L_x_43) ;  /* 0x0000000000049947 */ /* 0x000fea0003800000 */
[----:B------:R0:W5:Y:S02]  /*2be0*/  LDG.E.LTC128B.U16 R18, desc[UR36][R6.64+0x10] ;  /* 0x0000102406127981 */ /* 0x000164000c1e1520 */
.L_x_43:
[----:B------:R-:W-:Y:S05]  /*2bf0*/  BSYNC B1 ;  /* 0x0000000000017941 */ /* 0x000fea0003800000 */
.L_x_42:
[----:B0----5:R-:W-:Y:S01]  /*2c00*/  HADD2.F32 R12, -RZ, R18.H0_H0 ;  /* 0x20000012ff0c7230 */ /* 0x021fe20000004100 */
[----:B------:R-:W-:Y:S01]  /*2c10*/  ISETP.GT.AND P0, PT, R0, 0x8, P0 ;  /* 0x000000080000780c */ /* 0x000fe20000704270 */
[----:B------:R-:W-:Y:S03]  /*2c20*/  BSSY B1, `(.L_x_44) ;  /* 0x0000007000017945 */ /* 0x000fe60003800000 */
[----:B---3--:R-:W-:-:S04]  /*2c30*/  FMUL R13, R12, R89 ;  /* 0x000000590c0d7220 */ /* 0x008fc80000400000 */
[----:B------:R-:W-:-:S05]  /*2c40*/  FFMA R13, R30, R88, R13 ;  /* 0x000000581e0d7223 */ /* 0x000fca000000000d */
[----:B------:R-:W-:-:S05]  /*2c50*/  F2FP.F16.F32.PACK_AB R13, RZ, R13 ;  /* 0x0000000dff0d723e */ /* 0x000fca00000000ff */
[----:B------:R0:W-:Y:S01]  /*2c60*/  @P1 STG.E.U16 desc[UR36][R10.64+0x10], R13 ;  /* 0x0000100d0a001986 */ /* 0x0001e2000c101524 */
[----:B------:R-:W-:Y:S05]  /*2c70*/  @!P0 BRA `(.L_x_45) ;  /* 0x0000000000048947 */ /* 0x000fea0003800000 */
[----:B------:R3:W5:Y:S02]  /*2c80*/  LDG.E.LTC128B.U16 R18, desc[UR36][R6.64+0x12] ;  /* 0x0000122406127981 */ /* 0x000764000c1e1520 */
.L_x_45:
[----:B------:R-:W-:Y:S05]  /*2c90*/  BSYNC B1 ;  /* 0x0000000000017941 */ /* 0x000fea0003800000 */
.L_x_44:
        /* <DEDUP_REMOVED lines=10> */
.L_x_47:
[----:B------:R-:W-:Y:S05]  /*2d40*/  BSYNC B1 ;  /* 0x0000000000017941 */ /* 0x000fea0003800000 */
.L_x_46:
[----:B0----5:R-:W-:Y:S01]  /*2d50*/  HADD2.F32 R12, -RZ, R18.H0_H0 ;  /* 0x20000012ff0c7230 */ /* 0x021fe20000004100 */
        /* <DEDUP_REMOVED lines=9> */
.L_x_49:
[----:B------:R-:W-:Y:S05]  /*2df0*/  BSYNC B1 ;  /* 0x0000000000017941 */ /* 0x000fea0003800000 */
.L_x_48:
        /* <DEDUP_REMOVED lines=9> */
.L_x_51:
[----:B------:R-:W-:Y:S05]  /*2e90*/  BSYNC B1 ;  /* 0x0000000000017941 */ /* 0x000fea0003800000 */
.L_x_50:
[----:B0----5:R-:W-:Y:S01]  /*2ea0*/  HADD2.F32 R12, -RZ, R18.H0_H0 ;  /* 0x20000012ff0c7230 */ /* 0x021fe20000004100 */
        /* <DEDUP_REMOVED lines=8> */
.L_x_53:
[----:B------:R-:W-:Y:S05]  /*2f30*/  BSYNC B1 ;  /* 0x0000000000017941 */ /* 0x000fea0003800000 */
.L_x_52:
        /* <DEDUP_REMOVED lines=10> */
.L_x_55:
[----:B------:R-:W-:Y:S05]  /*2fe0*/  BSYNC B1 ;  /* 0x0000000000017941 */ /* 0x000fea0003800000 */
.L_x_54:
        /* <DEDUP_REMOVED lines=10> */
.L_x_57:
[----:B------:R-:W-:Y:S05]  /*3090*/  BSYNC B1 ;  /* 0x0000000000017941 */ /* 0x000fea0003800000 */
.L_x_56:
        /* <DEDUP_REMOVED lines=9> */
.L_x_59:
[----:B------:R-:W-:Y:S05]  /*3130*/  BSYNC B1 ;  /* 0x0000000000017941 */ /* 0x000fea0003800000 */
.L_x_58:
        /* <DEDUP_REMOVED lines=9> */
.L_x_61:
[----:B------:R-:W-:Y:S05]  /*31d0*/  BSYNC B1 ;  /* 0x0000000000017941 */ /* 0x000fea0003800000 */
.L_x_60:
        /* <DEDUP_REMOVED lines=10> */
.L_x_63:
[----:B------:R-:W-:Y:S05]  /*3280*/  BSYNC B1 ;  /* 0x0000000000017941 */ /* 0x000fea0003800000 */
.L_x_62:
        /* <DEDUP_REMOVED lines=10> */
.L_x_65:
[----:B------:R-:W-:Y:S05]  /*3330*/  BSYNC B1 ;  /* 0x0000000000017941 */ /* 0x000fea0003800000 */
.L_x_64:
        /* <DEDUP_REMOVED lines=9> */
.L_x_67:
[----:B------:R-:W-:Y:S05]  /*33d0*/  BSYNC B1 ;  /* 0x0000000000017941 */ /* 0x000fea0003800000 */
.L_x_66:
        /* <DEDUP_REMOVED lines=9> */
.L_x_69:
[----:B------:R-:W-:Y:S05]  /*3470*/  BSYNC B1 ;  /* 0x0000000000017941 */ /* 0x000fea0003800000 */
.L_x_68:
        /* <DEDUP_REMOVED lines=10> */
.L_x_71:
[----:B------:R-:W-:Y:S05]  /*3520*/  BSYNC B1 ;  /* 0x0000000000017941 */ /* 0x000fea0003800000 */
.L_x_70:
        /* <DEDUP_REMOVED lines=10> */
.L_x_73:
[----:B------:R-:W-:Y:S05]  /*35d0*/  BSYNC B1 ;  /* 0x0000000000017941 */ /* 0x000fea0003800000 */
.L_x_72:
        /* <DEDUP_REMOVED lines=9> */
.L_x_75:
[----:B------:R-:W-:Y:S05]  /*3670*/  BSYNC B1 ;  /* 0x0000000000017941 */ /* 0x000fea0003800000 */
.L_x_74:
        /* <DEDUP_REMOVED lines=9> */
.L_x_77:
[----:B------:R-:W-:Y:S05]  /*3710*/  BSYNC B1 ;  /* 0x0000000000017941 */ /* 0x000fea0003800000 */
.L_x_76:
        /* <DEDUP_REMOVED lines=10> */
.L_x_79:
[----:B------:R-:W-:Y:S05]  /*37c0*/  BSYNC B1 ;  /* 0x0000000000017941 */ /* 0x000fea0003800000 */
.L_x_78:
        /* <DEDUP_REMOVED lines=10> */
.L_x_81:
[----:B------:R-:W-:Y:S05]  /*3870*/  BSYNC B1 ;  /* 0x0000000000017941 */ /* 0x000fea0003800000 */
.L_x_80:
        /* <DEDUP_REMOVED lines=9> */
.L_x_83:
[----:B------:R-:W-:Y:S05]  /*3910*/  BSYNC B1 ;  /* 0x0000000000017941 */ /* 0x000fea0003800000 */
.L_x_82:
        /* <DEDUP_REMOVED lines=9> */
.L_x_85:
[----:B------:R-:W-:Y:S05]  /*39b0*/  BSYNC B1 ;  /* 0x0000000000017941 */ /* 0x000fea0003800000 */
.L_x_84:
        /* <DEDUP_REMOVED lines=10> */
.L_x_87:
[----:B------:R-:W-:Y:S05]  /*3a60*/  BSYNC B1 ;  /* 0x0000000000017941 */ /* 0x000fea0003800000 */
.L_x_86:
        /* <DEDUP_REMOVED lines=10> */
.L_x_89:
[----:B------:R-:W-:Y:S05]  /*3b10*/  BSYNC B1 ;  /* 0x0000000000017941 */ /* 0x000fea0003800000 */
.L_x_88:
        /* <DEDUP_REMOVED lines=9> */
.L_x_91:
[----:B------:R-:W-:Y:S05]  /*3bb0*/  BSYNC B1 ;  /* 0x0000000000017941 */ /* 0x000fea0003800000 */
.L_x_90:
        /* <DEDUP_REMOVED lines=9> */
.L_x_93:
[----:B------:R-:W-:Y:S05]  /*3c50*/  BSYNC B1 ;  /* 0x0000000000017941 */ /* 0x000fea0003800000 */
.L_x_92:
        /* <DEDUP_REMOVED lines=10> */
.L_x_95:
[----:B------:R-:W-:Y:S05]  /*3d00*/  BSYNC B1 ;  /* 0x0000000000017941 */ /* 0x000fea0003800000 */
.L_x_94:
        /* <DEDUP_REMOVED lines=10> */
.L_x_97:
[----:B------:R-:W-:Y:S05]  /*3db0*/  BSYNC B1 ;  /* 0x0000000000017941 */ /* 0x000fea0003800000 */
.L_x_96:
        /* <DEDUP_REMOVED lines=9> */
.L_x_99:
[----:B------:R-:W-:Y:S05]  /*3e50*/  BSYNC B1 ;  /* 0x0000000000017941 */ /* 0x000fea0003800000 */
.L_x_98:
        /* <DEDUP_REMOVED lines=9> */
.L_x_101:
[----:B------:R-:W-:Y:S05]  /*3ef0*/  BSYNC B1 ;  /* 0x0000000000017941 */ /* 0x000fea0003800000 */
.L_x_100:
        /* <DEDUP_REMOVED lines=10> */
.L_x_103:
[----:B------:R-:W-:Y:S05]  /*3fa0*/  BSYNC B1 ;  /* 0x0000000000017941 */ /* 0x000fea0003800000 */
.L_x_102:
        /* <DEDUP_REMOVED lines=10> */
.L_x_105:
[----:B------:R-:W-:Y:S05]  /*4050*/  BSYNC B1 ;  /* 0x0000000000017941 */ /* 0x000fea0003800000 */
.L_x_104:
        /* <DEDUP_REMOVED lines=9> */
.L_x_107:
[----:B------:R-:W-:Y:S05]  /*40f0*/  BSYNC B1 ;  /* 0x0000000000017941 */ /* 0x000fea0003800000 */
.L_x_106:
        /* <DEDUP_REMOVED lines=9> */
.L_x_109:
[----:B------:R-:W-:Y:S05]  /*4190*/  BSYNC B1 ;  /* 0x0000000000017941 */ /* 0x000fea0003800000 */
.L_x_108:
        /* <DEDUP_REMOVED lines=10> */
.L_x_111:
[----:B------:R-:W-:Y:S05]  /*4240*/  BSYNC B1 ;  /* 0x0000000000017941 */ /* 0x000fea0003800000 */
.L_x_110:
        /* <DEDUP_REMOVED lines=10> */
.L_x_113:
[----:B------:R-:W-:Y:S05]  /*42f0*/  BSYNC B1 ;  /* 0x0000000000017941 */ /* 0x000fea0003800000 */
.L_x_112:
        /* <DEDUP_REMOVED lines=9> */
.L_x_115:
[----:B------:R-:W-:Y:S05]  /*4390*/  BSYNC B1 ;  /* 0x0000000000017941 */ /* 0x000fea0003800000 */
.L_x_114:
        /* <DEDUP_REMOVED lines=9> */
.L_x_117:
[----:B------:R-:W-:Y:S05]  /*4430*/  BSYNC B1 ;  /* 0x0000000000017941 */ /* 0x000fea0003800000 */
.L_x_116:
        /* <DEDUP_REMOVED lines=10> */
.L_x_119:
[----:B------:R-:W-:Y:S05]  /*44e0*/  BSYNC B1 ;  /* 0x0000000000017941 */ /* 0x000fea0003800000 */
.L_x_118:
        /* <DEDUP_REMOVED lines=10> */
.L_x_121:
[----:B------:R-:W-:Y:S05]  /*4590*/  BSYNC B1 ;  /* 0x0000000000017941 */ /* 0x000fea0003800000 */
.L_x_120:
        /* <DEDUP_REMOVED lines=9> */
.L_x_123:
[----:B------:R-:W-:Y:S05]  /*4630*/  BSYNC B1 ;  /* 0x0000000000017941 */ /* 0x000fea0003800000 */
.L_x_122:
        /* <DEDUP_REMOVED lines=9> */
.L_x_125:
[----:B------:R-:W-:Y:S05]  /*46d0*/  BSYNC B1 ;  /* 0x0000000000017941 */ /* 0x000fea0003800000 */
.L_x_124:
        /* <DEDUP_REMOVED lines=10> */
.L_x_127:
[----:B------:R-:W-:Y:S05]  /*4780*/  BSYNC B1 ;  /* 0x0000000000017941 */ /* 0x000fea0003800000 */
.L_x_126:
        /* <DEDUP_REMOVED lines=10> */
.L_x_129:
[----:B------:R-:W-:Y:S05]  /*4830*/  BSYNC B1 ;  /* 0x0000000000017941 */ /* 0x000fea0003800000 */
.L_x_128:
        /* <DEDUP_REMOVED lines=9> */
.L_x_131:
[----:B------:R-:W-:Y:S05]  /*48d0*/  BSYNC B1 ;  /* 0x0000000000017941 */ /* 0x000fea0003800000 */
.L_x_130:
        /* <DEDUP_REMOVED lines=9> */
.L_x_133:
[----:B------:R-:W-:Y:S05]  /*4970*/  BSYNC B1 ;  /* 0x0000000000017941 */ /* 0x000fea0003800000 */
.L_x_132:
        /* <DEDUP_REMOVED lines=10> */
.L_x_135:
[----:B------:R-:W-:Y:S05]  /*4a20*/  BSYNC B1 ;  /* 0x0000000000017941 */ /* 0x000fea0003800000 */
.L_x_134:
        /* <DEDUP_REMOVED lines=10> */
.L_x_137:
[----:B------:R-:W-:Y:S05]  /*4ad0*/  BSYNC B1 ;  /* 0x0000000000017941 */ /* 0x000fea0003800000 */
.L_x_136:
        /* <DEDUP_REMOVED lines=9> */
.L_x_139:
[----:B------:R-:W-:Y:S05]  /*4b70*/  BSYNC B1 ;  /* 0x0000000000017941 */ /* 0x000fea0003800000 */
.L_x_138:
        /* <DEDUP_REMOVED lines=9> */
.L_x_141:
[----:B------:R-:W-:Y:S05]  /*4c10*/  BSYNC B1 ;  /* 0x0000000000017941 */ /* 0x000fea0003800000 */
.L_x_140:
        /* <DEDUP_REMOVED lines=10> */
.L_x_143:
[----:B------:R-:W-:Y:S05]  /*4cc0*/  BSYNC B1 ;  /* 0x0000000000017941 */ /* 0x000fea0003800000 */
.L_x_142:
        /* <DEDUP_REMOVED lines=10> */
.L_x_145:
[----:B------:R-:W-:Y:S05]  /*4d70*/  BSYNC B1 ;  /* 0x0000000000017941 */ /* 0x000fea0003800000 */
.L_x_144:
        /* <DEDUP_REMOVED lines=9> */
.L_x_147:
[----:B------:R-:W-:Y:S05]  /*4e10*/  BSYNC B1 ;  /* 0x0000000000017941 */ /* 0x000fea0003800000 */
.L_x_146:
        /* <DEDUP_REMOVED lines=9> */
.L_x_149:
[----:B------:R-:W-:Y:S05]  /*4eb0*/  BSYNC B1 ;  /* 0x0000000000017941 */ /* 0x000fea0003800000 */
.L_x_148:
        /* <DEDUP_REMOVED lines=10> */
.L_x_151:
[----:B------:R-:W-:Y:S05]  /*4f60*/  BSYNC B1 ;  /* 0x0000000000017941 */ /* 0x000fea0003800000 */
.L_x_150:
        /* <DEDUP_REMOVED lines=10> */
.L_x_153:
[----:B------:R-:W-:Y:S05]  /*5010*/  BSYNC B1 ;  /* 0x0000000000017941 */ /* 0x000fea0003800000 */
.L_x_152:
[----:B0---45:R-:W-:Y:S01]  /*5020*/  HADD2.F32 R4, -RZ, R18.H0_H0 ;  /* 0x20000012ff047230 */ /* 0x031fe20000004100 */
        /* <DEDUP_REMOVED lines=8> */
.L_x_155:
[----:B------:R-:W-:Y:S05]  /*50b0*/  BSYNC B1 ;  /* 0x0000000000017941 */ /* 0x000fea0003800000 */
.L_x_154:
[----:B0----5:R-:W-:Y:S01]  /*50c0*/  HADD2.F32 R4, -RZ, R18.H0_H0 ;  /* 0x20000012ff047230 */ /* 0x021fe20000004100 */
[----:B------:R-:W-:Y:S01]  /*50d0*/  ISETP.GT.AND P0, PT, R0, 0x8, P0 ;  /* 0x000000080000780c */ /* 0x000fe20000704270 */
[----:B------:R-:W-:Y:S01]  /*50e0*/  @P1 IMAD.MOV.U32 R5, RZ, RZ, R11 ;  /* 0x000000ffff051224 */ /* 0x000fe200078e000b */
[----:B------:R-:W-:Y:S02]  /*50f0*/  BSSY B1, `(.L_x_156) ;  /* 0x0000008000017945 */ /* 0x000fe40003800000 */
[----:B------:R-:W-:Y:S01]  /*5100*/  FMUL R3, R4, R89 ;  /* 0x0000005904037220 */ /* 0x000fe20000400000 */
[----:B------:R-:W-:-:S03]  /*5110*/  @P1 IMAD.MOV.U32 R4, RZ, RZ, R10 ;  /* 0x000000ffff041224 */ /* 0x000fc600078e000a */
[----:B------:R-:W-:-:S05]  /*5120*/  FFMA R3, R86, R88, R3 ;  /* 0x0000005856037223 */ /* 0x000fca0000000003 */
[----:B------:R-:W-:-:S05]  /*5130*/  F2FP.F16.F32.PACK_AB R3, RZ, R3 ;  /* 0x00000003ff03723e */ /* 0x000fca00000000ff */
[----:B------:R0:W-:Y:S01]  /*5140*/  @P1 STG.E.U16 desc[UR36][R4.64+0xf0], R3 ;  /* 0x0000f00304001986 */ /* 0x0001e2000c101524 */
[----:B------:R-:W-:Y:S05]  /*5150*/  @!P0 BRA `(.L_x_157) ;  /* 0x0000000000048947 */ /* 0x000fea0003800000 */
[----:B------:R0:W5:Y:S02]  /*5160*/  LDG.E.LTC128B.U16 R18, desc[UR36][R6.64+0xf2] ;  /* 0x0000f22406127981 */ /* 0x000164000c1e1520 */
.L_x_157:
[----:B------:R-:W-:Y:S05]  /*5170*/  BSYNC B1 ;  /* 0x0000000000017941 */ /* 0x000fea0003800000 */
.L_x_156:
[----:B------:R-:W-:Y:S05]  /*5180*/  @!P0 BRA `(.L_x_158) ;  /* 0x0000001000b08947 */ /* 0x000fea0003800000 */
[----:B-----5:R-:W-:-:S05]  /*5190*/  HADD2.F32 R18, -RZ, R18.H0_H0 ;  /* 0x20000012ff127230 */ /* 0x020fca0000004100 */
[----:B------:R-:W-:-:S04]  /*51a0*/  FMUL R18, R18, R89 ;  /* 0x0000005912127220 */ /* 0x000fc80000400000 */
[----:B------:R-:W-:-:S05]  /*51b0*/  FFMA R18, R87, R88, R18 ;  /* 0x0000005857127223 */ /* 0x000fca0000000012 */
[----:B------:R-:W-:-:S05]  /*51c0*/  F2FP.F16.F32.PACK_AB R18, RZ, R18 ;  /* 0x00000012ff12723e */ /* 0x000fca00000000ff */
[----:B------:R0:W-:Y:S01]  /*51d0*/  STG.E.U16 desc[UR36][R10.64+0xf2], R18 ;  /* 0x0000f2120a007986 */ /* 0x0001e2000c101524 */
[----:B------:R-:W-:Y:S05]  /*51e0*/  BRA `(.L_x_158) ;  /* 0x0000001000987947 */ /* 0x000fea0003800000 */
.L_x_33:
[----:B------:R-:W-:Y:S01]  /*51f0*/  ISETP.GT.AND P3, PT, R3, 0x1, PT ;  /* 0x000000010300780c */ /* 0x000fe20003f64270 */
[----:B------:R-:W-:Y:S01]  /*5200*/  ULDC.64 UR4, c[0x0][0x5c0] ;  /* 0x0001700000047ab9 */ /* 0x000fe20000000a00 */
[-C--:B------:R-:W-:Y:S01]  /*5210*/  FMUL R24, R24, R88.reuse ;  /* 0x0000005818187220 */ /* 0x080fe20000400000 */
[----:B------:R-:W-:Y:S01]  /*5220*/  LEA R4, P4, R104, UR4, 0x1 ;  /* 0x0000000468047c11 */ /* 0x000fe2000f8808ff */
[-C--:B------:R-:W-:Y:S01]  /*5230*/  FMUL R25, R25, R88.reuse ;  /* 0x0000005819197220 */ /* 0x080fe20000400000 */
[----:B------:R-:W-:Y:S01]  /*5240*/  ISETP.GT.AND P0, PT, R0, RZ, P3 ;  /* 0x000000ff0000720c */ /* 0x000fe20001f04270 */
[----:B------:R-:W-:Y:S01]  /*5250*/  FMUL R26, R26, R88 ;  /* 0x000000581a1a7220 */ /* 0x000fe20000400000 */
[----:B------:R-:W-:Y:S01]  /*5260*/  F2FP.F16.F32.PACK_AB R24, RZ, R24 ;  /* 0x00000018ff18723e */ /* 0x000fe200000000ff */
[-C--:B------:R-:W-:Y:S01]  /*5270*/  FMUL R27, R27, R88.reuse ;  /* 0x000000581b1b7220 */ /* 0x080fe20000400000 */
[----:B------:R-:W-:Y:S01]  /*5280*/  LEA.HI.X R5, R104, UR5, R113, 0x1, P4 ;  /* 0x0000000568057c11 */ /* 0x000fe2000a0f0c71 */
[-C--:B------:R-:W-:Y:S01]  /*5290*/  FMUL R28, R28, R88.reuse ;  /* 0x000000581c1c7220 */ /* 0x080fe20000400000 */
[----:B------:R-:W-:Y:S01]  /*52a0*/  F2FP.F16.F32.PACK_AB R25, RZ, R25 ;  /* 0x00000019ff19723e */ /* 0x000fe200000000ff */
[-C--:B------:R-:W-:Y:S01]  /*52b0*/  FMUL R29, R29, R88.reuse ;  /* 0x000000581d1d7220 */ /* 0x080fe20000400000 */
[----:B------:R-:W-:Y:S01]  /*52c0*/  ISETP.GT.AND P2, PT, R0, 0x8, P2 ;  /* 0x000000080000780c */ /* 0x000fe20001744270 */
[----:B------:R-:W-:Y:S01]  /*52d0*/  @P1 STG.E.U16 desc[UR36][R4.64], R24 ;  /* 0x0000001804001986 */ /* 0x000fe2000c101524 */
[----:B------:R-:W-:Y:S01]  /*52e0*/  ISETP.GT.AND P1, PT, R3, 0x8, PT ;  /* 0x000000080300780c */ /* 0x000fe20003f24270 */
[----:B------:R-:W-:Y:S01]  /*52f0*/  FMUL R30, R30, R88 ;  /* 0x000000581e1e7220 */ /* 0x000fe20000400000 */
[C---:B------:R-:W-:Y:S01]  /*5300*/  SHF.L.U64.HI R7, R94.reuse, 0x1, R95 ;  /* 0x000000015e077819 */ /* 0x040fe2000001025f */
[----:B------:R-:W-:Y:S01]  /*5310*/  @P0 STG.E.U16 desc[UR36][R4.64+0x2], R25 ;  /* 0x0000021904000986 */ /* 0x000fe2000c101524 */
[----:B------:R-:W-:Y:S01]  /*5320*/  LEA R6, P5, R94, R4, 0x1 ;  /* 0x000000045e067211 */ /* 0x000fe200078a08ff */
[-C--:B------:R-:W-:Y:S01]  /*5330*/  FMUL R31, R31, R88.reuse ;  /* 0x000000581f1f7220 */ /* 0x080fe20000400000 */
[----:B------:R-:W-:Y:S01]  /*5340*/  ISETP.GT.AND P3, PT, R0, 0x8, P3 ;  /* 0x000000080000780c */ /* 0x000fe20001f64270 */
[-C--:B------:R-:W-:Y:S01]  /*5350*/  FMUL R32, R32, R88.reuse ;  /* 0x0000005820207220 */ /* 0x080fe20000400000 */
[----:B------:R-:W-:Y:S01]  /*5360*/  ISETP.GT.AND P0, PT, R3, 0x9, PT ;  /* 0x000000090300780c */ /* 0x000fe20003f04270 */
[----:B------:R-:W-:Y:S01]  /*5370*/  IMAD.X R7, R7, 0x1, R5, P5 ;  /* 0x0000000107077824 */ /* 0x000fe200028e0605 */
[----:B------:R-:W-:Y:S01]  /*5380*/  ISETP.GT.AND P4, PT, R0, RZ, P1 ;  /* 0x000000ff0000720c */ /* 0x000fe20000f84270 */
[----:B------:R-:W-:Y:S01]  /*5390*/  FMUL R33, R33, R88 ;  /* 0x0000005821217220 */ /* 0x000fe20000400000 */
[----:B------:R-:W-:Y:S01]  /*53a0*/  F2FP.F16.F32.PACK_AB R26, RZ, R26 ;  /* 0x0000001aff1a723e */ /* 0x000fe200000000ff */
[-C--:B------:R-:W-:Y:S01]  /*53b0*/  FMUL R34, R34, R88.reuse ;  /* 0x0000005822227220 */ /* 0x080fe20000400000 */
[----:B------:R-:W-:Y:S01]  /*53c0*/  ISETP.GT.AND P5, PT, R0, RZ, P0 ;  /* 0x000000ff0000720c */ /* 0x000fe200007a4270 */
[----:B------:R-:W-:Y:S01]  /*53d0*/  FMUL R35, R35, R88 ;  /* 0x0000005823237220 */ /* 0x000fe20000400000 */
[----:B------:R-:W-:Y:S01]  /*53e0*/  F2FP.F16.F32.PACK_AB R27, RZ, R27 ;  /* 0x0000001bff1b723e */ /* 0x000fe200000000ff */
[----:B------:R-:W-:Y:S01]  /*53f0*/  @P2 STG.E.U16 desc[UR36][R6.64], R26 ;  /* 0x0000001a06002986 */ /* 0x000fe2000c101524 */
[----:B------:R-:W-:Y:S01]  /*5400*/  F2FP.F16.F32.PACK_AB R28, RZ, R28 ;  /* 0x0000001cff1c723e */ /* 0x000fe200000000ff */
[-C--:B------:R-:W-:Y:S01]  /*5410*/  FMUL R36, R36, R88.reuse ;  /* 0x0000005824247220 */ /* 0x080fe20000400000 */
[C---:B------:R-:W-:Y:S01]  /*5420*/  ISETP.GT.AND P2, PT, R0.reuse, 0x8, P1 ;  /* 0x000000080000780c */ /* 0x040fe20000f44270 */
[----:B------:R-:W-:Y:S01]  /*5430*/  @P3 STG.E.U16 desc[UR36][R6.64+0x2], R27 ;  /* 0x0000021b06003986 */ /* 0x000fe2000c101524 */
[----:B------:R-:W-:Y:S01]  /*5440*/  ISETP.GT.AND P1, PT, R3, 0x10, PT ;  /* 0x000000100300780c */ /* 0x000fe20003f24270 */
[-C--:B------:R-:W-:Y:S01]  /*5450*/  FMUL R37, R37, R88.reuse ;  /* 0x0000005825257220 */ /* 0x080fe20000400000 */
[----:B------:R-:W-:Y:S01]  /*5460*/  F2FP.F16.F32.PACK_AB R29, RZ, R29 ;  /* 0x0000001dff1d723e */ /* 0x000fe200000000ff */
[----:B------:R-:W-:Y:S01]  /*5470*/  @P4 STG.E.U16 desc[UR36][R4.64+0x10], R28 ;  /* 0x0000101c04004986 */ /* 0x000fe2000c101524 */
[----:B------:R-:W-:Y:S01]  /*5480*/  ISETP.GT.AND P3, PT, R0, 0x8, P0 ;  /* 0x000000080000780c */ /* 0x000fe20000764270 */
[-C--:B------:R-:W-:Y:S01]  /*5490*/  FMUL R38, R38, R88.reuse ;  /* 0x0000005826267220 */ /* 0x080fe20000400000 */
[----:B------:R-:W-:Y:S01]  /*54a0*/  ISETP.GT.AND P0, PT, R3, 0x11, PT ;  /* 0x000000110300780c */ /* 0x000fe20003f04270 */
[----:B------:R-:W-:Y:S01]  /*54b0*/  @P5 STG.E.U16 desc[UR36][R4.64+0x12], R29 ;  /* 0x0000121d04005986 */ /* 0x000fe2000c101524 */
        /* <DEDUP_REMOVED lines=162> */
[----:B------:R-:W-:-:S02]  /*5ee0*/  F2FP.F16.F32.PACK_AB R62, RZ, R62 ;  /* 0x0000003eff3e723e */ /* 0x000fc400000000ff */
[C---:B------:R-:W-:Y:S02]  /*5ef0*/  ISETP.GT.AND P5, PT, R0.reuse, RZ, P0 ;  /* 0x000000ff0000720c */ /* 0x040fe400007a4270 */
[----:B------:R-:W-:Y:S01]  /*5f00*/  F2FP.F16.F32.PACK_AB R63, RZ, R63 ;  /* 0x0000003fff3f723e */ /* 0x000fe200000000ff */
[----:B------:R-:W-:Y:S01]  /*5f10*/  @P2 STG.E.U16 desc[UR36][R6.64+0x90], R62 ;  /* 0x0000903e06002986 */ /* 0x000fe2000c101524 */
[----:B------:R-:W-:Y:S02]  /*5f20*/  F2FP.F16.F32.PACK_AB R64, RZ, R64 ;  /* 0x00000040ff40723e */ /* 0x000fe400000000ff */
[C---:B------:R-:W-:Y:S01]  /*5f30*/  ISETP.GT.AND P2, PT, R0.reuse, 0x8, P1 ;  /* 0x000000080000780c */ /* 0x040fe20000f44270 */
[----:B------:R-:W-:Y:S01]  /*5f40*/  @P3 STG.E.U16 desc[UR36][R6.64+0x92], R63 ;  /* 0x0000923f06003986 */ /* 0x000fe2000c101524 */
[----:B------:R-:W-:Y:S02]  /*5f50*/  ISETP.GT.AND P1, PT, R3, 0x58, PT ;  /* 0x000000580300780c */ /* 0x000fe40003f24270 */
[----:B------:R-:W-:Y:S01]  /*5f60*/  F2FP.F16.F32.PACK_AB R65, RZ, R65 ;  /* 0x00000041ff41723e */ /* 0x000fe200000000ff */
[----:B------:R-:W-:Y:S01]  /*5f70*/  @P4 STG.E.U16 desc[UR36][R4.64+0xa0], R64 ;  /* 0x0000a04004004986 */ /* 0x000fe2000c101524 */
[----:B------:R-:W-:-:S02]  /*5f80*/  ISETP.GT.AND P3, PT, R0, 0x8, P0 ;  /* 0x000000080000780c */ /* 0x000fc40000764270 */
[----:B------:R-:W-:Y:S01]  /*5f90*/  ISETP.GT.AND P0, PT, R3, 0x59, PT ;  /* 0x000000590300780c */ /* 0x000fe20003f04270 */
[----:B------:R-:W-:Y:S01]  /*5fa0*/  @P5 STG.E.U16 desc[UR36][R4.64+0xa2], R65 ;  /* 0x0000a24104005986 */ /* 0x000fe2000c101524 */
[C---:B------:R-:W-:Y:S02]  /*5fb0*/  ISETP.GT.AND P4, PT, R0.reuse, RZ, P1 ;  /* 0x000000ff0000720c */ /* 0x040fe40000f84270 */
[----:B------:R-:W-:Y:S02]  /*5fc0*/  F2FP.F16.F32.PACK_AB R66, RZ, R66 ;  /* 0x00000042ff42723e */ /* 0x000fe400000000ff */
[----:B------:R-:W-:Y:S02]  /*5fd0*/  ISETP.GT.AND P5, PT, R0, RZ, P0 ;  /* 0x000000ff0000720c */ /* 0x000fe400007a4270 */
[----:B------:R-:W-:Y:S01]  /*5fe0*/  F2FP.F16.F32.PACK_AB R67, RZ, R67 ;  /* 0x00000043ff43723e */ /* 0x000fe200000000ff */
[----:B------:R-:W-:Y:S01]  /*5ff0*/  @P2 STG.E.U16 desc[UR36][R6.64+0xa0], R66 ;  /* 0x0000a04206002986 */ /* 0x000fe2000c101524 */
[----:B------:R-:W-:-:S02]  /*6000*/  F2FP.F16.F32.PACK_AB R68, RZ, R68 ;  /* 0x00000044ff44723e */ /* 0x000fc400000000ff */
[C---:B------:R-:W-:Y:S01]  /*6010*/  ISETP.GT.AND P2, PT, R0.reuse, 0x8, P1 ;  /* 0x000000080000780c */ /* 0x040fe20000f44270 */
[----:B------:R-:W-:Y:S01]  /*6020*/  @P3 STG.E.U16 desc[UR36][R6.64+0xa2], R67 ;  /* 0x0000a24306003986 */ /* 0x000fe2000c101524 */
[C---:B------:R-:W-:Y:S02]  /*6030*/  ISETP.GT.AND P1, PT, R3.reuse, 0x60, PT ;  /* 0x000000600300780c */ /* 0x040fe40003f24270 */
[----:B------:R-:W-:Y:S01]  /*6040*/  F2FP.F16.F32.PACK_AB R69, RZ, R69 ;  /* 0x00000045ff45723e */ /* 0x000fe200000000ff */
[----:B------:R-:W-:Y:S01]  /*6050*/  @P4 STG.E.U16 desc[UR36][R4.64+0xb0], R68 ;  /* 0x0000b04404004986 */ /* 0x000fe2000c101524 */
[C---:B------:R-:W-:Y:S02]  /*6060*/  ISETP.GT.AND P3, PT, R0.reuse, 0x8, P0 ;  /* 0x000000080000780c */ /* 0x040fe40000764270 */
[----:B------:R-:W-:Y:S01]  /*6070*/  ISETP.GT.AND P0, PT, R3, 0x61, PT ;  /* 0x000000610300780c */ /* 0x000fe20003f04270 */
[----:B------:R-:W-:Y:S01]  /*6080*/  @P5 STG.E.U16 desc[UR36][R4.64+0xb2], R69 ;  /* 0x0000b24504005986 */ /* 0x000fe2000c101524 */
[----:B------:R-:W-:-:S02]  /*6090*/  ISETP.GT.AND P4, PT, R0, RZ, P1 ;  /* 0x000000ff0000720c */ /* 0x000fc40000f84270 */
[C---:B------:R-:W-:Y:S02]  /*60a0*/  ISETP.GT.AND P5, PT, R0.reuse, RZ, P0 ;  /* 0x000000ff0000720c */ /* 0x040fe400007a4270 */
[----:B------:R-:W-:Y:S02]  /*60b0*/  F2FP.F16.F32.PACK_AB R70, RZ, R70 ;  /* 0x00000046ff46723e */ /* 0x000fe400000000ff */
[----:B------:R-:W-:Y:S02]  /*60c0*/  F2FP.F16.F32.PACK_AB R71, RZ, R71 ;  /* 0x00000047ff47723e */ /* 0x000fe400000000ff */
[----:B------:R-:W-:Y:S01]  /*60d0*/  F2FP.F16.F32.PACK_AB R72, RZ, R72 ;  /* 0x00000048ff48723e */ /* 0x000fe200000000ff */
[----:B------:R-:W-:Y:S01]  /*60e0*/  @P2 STG.E.U16 desc[UR36][R6.64+0xb0], R70 ;  /* 0x0000b04606002986 */ /* 0x000fe2000c101524 */
[----:B------:R-:W-:Y:S02]  /*60f0*/  F2FP.F16.F32.PACK_AB R73, RZ, R73 ;  /* 0x00000049ff49723e */ /* 0x000fe400000000ff */
[C---:B------:R-:W-:Y:S01]  /*6100*/  ISETP.GT.AND P1, PT, R0.reuse, 0x8, P1 ;  /* 0x000000080000780c */ /* 0x040fe20000f24270 */
[----:B------:R-:W-:Y:S01]  /*6110*/  @P3 STG.E.U16 desc[UR36][R6.64+0xb2], R71 ;  /* 0x0000b24706003986 */ /* 0x000fe2000c101524 */
[----:B------:R-:W-:-:S02]  /*6120*/  ISETP.GT.AND P2, PT, R0, 0x8, P0 ;  /* 0x000000080000780c */ /* 0x000fc40000744270 */
[----:B------:R-:W-:Y:S01]  /*6130*/  F2FP.F16.F32.PACK_AB R74, RZ, R74 ;  /* 0x0000004aff4a723e */ /* 0x000fe200000000ff */
[----:B------:R-:W-:Y:S01]  /*6140*/  @P4 STG.E.U16 desc[UR36][R4.64+0xc0], R72 ;  /* 0x0000c04804004986 */ /* 0x000fe2000c101524 */
[C---:B------:R-:W-:Y:S02]  /*6150*/  ISETP.GT.AND P4, PT, R3.reuse, 0x68, PT ;  /* 0x000000680300780c */ /* 0x040fe40003f84270 */
[----:B------:R-:W-:Y:S01]  /*6160*/  ISETP.GT.AND P0, PT, R3, 0x69, PT ;  /* 0x000000690300780c */ /* 0x000fe20003f04270 */
[----:B------:R-:W-:Y:S01]  /*6170*/  @P5 STG.E.U16 desc[UR36][R4.64+0xc2], R73 ;  /* 0x0000c24904005986 */ /* 0x000fe2000c101524 */
[----:B------:R-:W-:Y:S02]  /*6180*/  ISETP.GT.AND P5, PT, R0, RZ, P4 ;  /* 0x000000ff0000720c */ /* 0x000fe400027a4270 */
[----:B------:R-:W-:Y:S01]  /*6190*/  F2FP.F16.F32.PACK_AB R75, RZ, R75 ;  /* 0x0000004bff4b723e */ /* 0x000fe200000000ff */
[----:B------:R-:W-:Y:S01]  /*61a0*/  @P1 STG.E.U16 desc[UR36][R6.64+0xc0], R74 ;  /* 0x0000c04a06001986 */ /* 0x000fe2000c101524 */
[----:B------:R-:W-:-:S02]  /*61b0*/  F2FP.F16.F32.PACK_AB R76, RZ, R76 ;  /* 0x0000004cff4c723e */ /* 0x000fc400000000ff */
[C---:B------:R-:W-:Y:S01]  /*61c0*/  ISETP.GT.AND P3, PT, R0.reuse, RZ, P0 ;  /* 0x000000ff0000720c */ /* 0x040fe20000764270 */
[----:B------:R-:W-:Y:S01]  /*61d0*/  @P2 STG.E.U16 desc[UR36][R6.64+0xc2], R75 ;  /* 0x0000c24b06002986 */ /* 0x000fe2000c101524 */
[C---:B------:R-:W-:Y:S02]  /*61e0*/  ISETP.GT.AND P4, PT, R0.reuse, 0x8, P4 ;  /* 0x000000080000780c */ /* 0x040fe40002784270 */
[----:B------:R-:W-:Y:S02]  /*61f0*/  F2FP.F16.F32.PACK_AB R77, RZ, R77 ;  /* 0x0000004dff4d723e */ /* 0x000fe400000000ff */
[----:B------:R-:W-:Y:S01]  /*6200*/  F2FP.F16.F32.PACK_AB R78, RZ, R78 ;  /* 0x0000004eff4e723e */ /* 0x000fe200000000ff */
[----:B------:R-:W-:Y:S01]  /*6210*/  @P5 STG.E.U16 desc[UR36][R4.64+0xd0], R76 ;  /* 0x0000d04c04005986 */ /* 0x000fe2000c101524 */
[----:B------:R-:W-:Y:S02]  /*6220*/  ISETP.GT.AND P5, PT, R0, 0x8, P0 ;  /* 0x000000080000780c */ /* 0x000fe400007a4270 */
[----:B------:R-:W-:-:S02]  /*6230*/  F2FP.F16.F32.PACK_AB R79, RZ, R79 ;  /* 0x0000004fff4f723e */ /* 0x000fc400000000ff */
[C---:B------:R-:W-:Y:S01]  /*6240*/  ISETP.GT.AND P2, PT, R3.reuse, 0x71, PT ;  /* 0x000000710300780c */ /* 0x040fe20003f44270 */
[----:B------:R-:W-:Y:S01]  /*6250*/  @P3 STG.E.U16 desc[UR36][R4.64+0xd2], R77 ;  /* 0x0000d24d04003986 */ /* 0x000fe2000c101524 */
[----:B------:R-:W-:Y:S02]  /*6260*/  ISETP.GT.AND P3, PT, R3, 0x70, PT ;  /* 0x000000700300780c */ /* 0x000fe40003f64270 */
[----:B------:R-:W-:Y:S01]  /*6270*/  F2FP.F16.F32.PACK_AB R80, RZ, R80 ;  /* 0x00000050ff50723e */ /* 0x000fe200000000ff */
[----:B------:R-:W-:Y:S01]  /*6280*/  @P4 STG.E.U16 desc[UR36][R6.64+0xd0], R78 ;  /* 0x0000d04e06004986 */ /* 0x000fe2000c101524 */
[C---:B------:R-:W-:Y:S02]  /*6290*/  ISETP.GT.AND P4, PT, R0.reuse, RZ, P2 ;  /* 0x000000ff0000720c */ /* 0x040fe40001784270 */
[----:B------:R-:W-:Y:S01]  /*62a0*/  F2FP.F16.F32.PACK_AB R81, RZ, R81 ;  /* 0x00000051ff51723e */ /* 0x000fe200000000ff */
[----:B------:R-:W-:Y:S01]  /*62b0*/  @P5 STG.E.U16 desc[UR36][R6.64+0xd2], R79 ;  /* 0x0000d24f06005986 */ /* 0x000fe2000c101524 */
[----:B------:R-:W-:-:S02]  /*62c0*/  ISETP.GT.AND P5, PT, R0, RZ, P3 ;  /* 0x000000ff0000720c */ /* 0x000fc40001fa4270 */
[C---:B------:R-:W-:Y:S02]  /*62d0*/  ISETP.GT.AND P1, PT, R3.reuse, 0x78, PT ;  /* 0x000000780300780c */ /* 0x040fe40003f24270 */
[----:B------:R-:W-:Y:S02]  /*62e0*/  ISETP.GT.AND P0, PT, R3, 0x79, PT ;  /* 0x000000790300780c */ /* 0x000fe40003f04270 */
[C---:B------:R-:W-:Y:S02]  /*62f0*/  ISETP.GT.AND P3, PT, R0.reuse, 0x8, P3 ;  /* 0x000000080000780c */ /* 0x040fe40001f64270 */
[C---:B------:R-:W-:Y:S02]  /*6300*/  ISETP.GT.AND P2, PT, R0.reuse, 0x8, P2 ;  /* 0x000000080000780c */ /* 0x040fe40001744270 */
[----:B------:R-:W-:Y:S02]  /*6310*/  F2FP.F16.F32.PACK_AB R82, RZ, R82 ;  /* 0x00000052ff52723e */ /* 0x000fe400000000ff */
[----:B------:R-:W-:Y:S01]  /*6320*/  F2FP.F16.F32.PACK_AB R83, RZ, R83 ;  /* 0x00000053ff53723e */ /* 0x000fe200000000ff */
[----:B------:R-:W-:Y:S01]  /*6330*/  @P5 STG.E.U16 desc[UR36][R4.64+0xe0], R80 ;  /* 0x0000e05004005986 */ /* 0x000fe2000c101524 */
[----:B------:R-:W-:-:S02]  /*6340*/  ISETP.GT.AND P5, PT, R0, RZ, P0 ;  /* 0x000000ff0000720c */ /* 0x000fc400007a4270 */
[C---:B------:R-:W-:Y:S01]  /*6350*/  ISETP.GT.AND P0, PT, R0.reuse, 0x8, P0 ;  /* 0x000000080000780c */ /* 0x040fe20000704270 */
[----:B------:R-:W-:Y:S01]  /*6360*/  @P4 STG.E.U16 desc[UR36][R4.64+0xe2], R81 ;  /* 0x0000e25104004986 */ /* 0x000fe2000c101524 */
[C---:B------:R-:W-:Y:S02]  /*6370*/  ISETP.GT.AND P4, PT, R0.reuse, RZ, P1 ;  /* 0x000000ff0000720c */ /* 0x040fe40000f84270 */
[----:B------:R-:W-:Y:S01]  /*6380*/  ISETP.GT.AND P1, PT, R0, 0x8, P1 ;  /* 0x000000080000780c */ /* 0x000fe20000f24270 */
[----:B------:R-:W-:Y:S01]  /*6390*/  @P3 STG.E.U16 desc[UR36][R6.64+0xe0], R82 ;  /* 0x0000e05206003986 */ /* 0x000fe2000c101524 */
[----:B------:R-:W-:Y:S02]  /*63a0*/  F2FP.F16.F32.PACK_AB R84, RZ, R84 ;  /* 0x00000054ff54723e */ /* 0x000fe400000000ff */
[----:B------:R-:W-:Y:S01]  /*63b0*/  F2FP.F16.F32.PACK_AB R85, RZ, R85 ;  /* 0x00000055ff55723e */ /* 0x000fe200000000ff */
[----:B------:R-:W-:Y:S01]  /*63c0*/  @P2 STG.E.U16 desc[UR36][R6.64+0xe2], R83 ;  /* 0x0000e25306002986 */ /* 0x000fe2000c101524 */
[----:B------:R-:W-:-:S02]  /*63d0*/  F2FP.F16.F32.PACK_AB R86, RZ, R86 ;  /* 0x00000056ff56723e */ /* 0x000fc400000000ff */
[----:B------:R-:W-:-:S03]  /*63e0*/  F2FP.F16.F32.PACK_AB R87, RZ, R87 ;  /* 0x00000057ff57723e */ /* 0x000fc600000000ff */
[----:B------:R-:W-:Y:S04]  /*63f0*/  @P4 STG.E.U16 desc[UR36][R4.64+0xf0], R84 ;  /* 0x0000f05404004986 */ /* 0x000fe8000c101524 */
[----:B------:R0:W-:Y:S02]  /*6400*/  @P5 STG.E.U16 desc[UR36][R4.64+0xf2], R85 ;  /* 0x0000f25504005986 */ /* 0x0001e4000c101524 */
[----:B0-----:R-:W-:Y:S02]  /*6410*/  @P1 IMAD.MOV.U32 R4, RZ, RZ, R6 ;  /* 0x000000ffff041224 */ /* 0x001fe400078e0006 */
[----:B------:R-:W-:-:S05]  /*6420*/  @P1 IMAD.MOV.U32 R5, RZ, RZ, R7 ;  /* 0x000000ffff051224 */ /* 0x000fca00078e0007 */
[----:B------:R0:W-:Y:S04]  /*6430*/  @P1 STG.E.U16 desc[UR36][R4.64+0xf0], R86 ;  /* 0x0000f05604001986 */ /* 0x0001e8000c101524 */
[----:B------:R0:W-:Y:S02]  /*6440*/  @P0 STG.E.U16 desc[UR36][R6.64+0xf2], R87 ;  /* 0x0000f25706000986 */ /* 0x0001e4000c101524 */
.L_x_158:
[----:B------:R-:W-:Y:S05]  /*6450*/  BSYNC B0 ;  /* 0x0000000000007941 */ /* 0x000fea0003800000 */
.L_x_32:
[----:B0-----:R-:W2:Y:S01]  /*6460*/  LDL.64 R4, [R1] ;  /* 0x0000000001047983 */ /* 0x001ea20000100a00 */
[----:B------:R-:W-:Y:S01]  /*6470*/  ULDC.64 UR4, c[0x0][0x650] ;  /* 0x0001940000047ab9 */ /* 0x000fe20000000a00 */
[----:B------:R-:W-:Y:S02]  /*6480*/  IMAD.U32 R0, RZ, RZ, UR44 ;  /* 0x0000002cff007e24 */ /* 0x000fe4000f8e00ff */
[----:B------:R-:W-:Y:S02]  /*6490*/  IMAD.MOV.U32 R22, RZ, RZ, -0x1 ;  /* 0xffffffffff167424 */ /* 0x000fe400078e00ff */
[----:B------:R0:W-:Y:S01]  /*64a0*/  SYNCS.ARRIVE.TRANS64.A1T0 RZ, [R0+UR46], RZ ;  /* 0x000000ff00ff79a7 */ /* 0x0001e2000810002e */
[----:B-----5:R-:W-:Y:S02]  /*64b0*/  IMAD.MOV.U32 R18, RZ, RZ, -0x1 ;  /* 0xffffffffff127424 */ /* 0x020fe400078e00ff */
[----:B------:R-:W-:Y:S01]  /*64c0*/  IMAD.MOV.U32 R19, RZ, RZ, -0x1 ;  /* 0xffffffffff137424 */ /* 0x000fe200078e00ff */
[----:B0-----:R-:W-:-:S02]  /*64d0*/  PRMT R0, RZ, 0x7610, R0 ;  /* 0x00007610ff007816 */ /* 0x001fc40000000000 */
[----:B--2---:R-:W-:-:S05]  /*64e0*/  LEA R16, P0, R4, R16, 0x1 ;  /* 0x0000001004107211 */ /* 0x004fca00078008ff */
[----:B------:R-:W-:Y:S01]  /*64f0*/  IMAD.X R17, R98, 0x1, R17, P0 ;  /* 0x0000000162117824 */ /* 0x000fe200000e0611 */
[----:B------:R-:W-:-:S04]  /*6500*/  ISETP.GE.U32.AND P0, PT, R16, UR4, PT ;  /* 0x0000000410007c0c */ /* 0x000fc8000bf06070 */
[----:B------:R-:W-:-:S13]  /*6510*/  ISETP.GE.U32.AND.EX P0, PT, R17, UR5, PT, P0 ;  /* 0x0000000511007c0c */ /* 0x000fda000bf06100 */
[----:B------:R-:W-:Y:S05]  /*6520*/  @P0 BRA `(.L_x_159) ;  /* 0x00000004004c0947 */ /* 0x000fea0003800000 */
[----:B-1----:R-:W0:Y:S01]  /*6530*/  LDC.64 R10, c[0x0][0x628] ;  /* 0x00018a00ff0a7b82 */ /* 0x002e220000000a00 */
[----:B------:R-:W1:Y:S01]  /*6540*/  S2R R12, SR_CTAID.X ;  /* 0x00000000000c7919 */ /* 0x000e620000002500 */
[----:B------:R-:W-:Y:S02]  /*6550*/  IMAD.MOV.U32 R8, RZ, RZ, R16 ;  /* 0x000000ffff087224 */ /* 0x000fe400078e0010 */
[----:B------:R-:W-:Y:S01]  /*6560*/  IMAD.MOV.U32 R9, RZ, RZ, R17 ;  /* 0x000000ffff097224 */ /* 0x000fe200078e0011 */
[----:B------:R-:W2:Y:S03]  /*6570*/  S2R R18, SR_CTAID.Y ;  /* 0x0000000000127919 */ /* 0x000ea60000002600 */
[----:B------:R-:W1:Y:S08]  /*6580*/  LDC R0, c[0x0][0x630] ;  /* 0x00018c00ff007b82 */ /* 0x000e700000000800 */
[----:B------:R-:W1:Y:S01]  /*6590*/  LDC.64 R14, c[0x0][0x620] ;  /* 0x00018800ff0e7b82 */ /* 0x000e620000000a00 */
[----:B0-----:R-:W-:-:S04]  /*65a0*/  ISETP.NE.U32.AND P0, PT, R10, RZ, PT ;  /* 0x000000ff0a00720c */ /* 0x001fc80003f05070 */
[----:B------:R-:W-:-:S13]  /*65b0*/  ISETP.NE.AND.EX P0, PT, R11, RZ, PT, P0 ;  /* 0x000000ff0b00720c */ /* 0x000fda0003f05300 */
[----:B-12---:R-:W-:Y:S05]  /*65c0*/  @!P0 BRA `(.L_x_160) ;  /* 0x0000000000288947 */ /* 0x006fea0003800000 */
[----:B------:R-:W0:Y:S02]  /*65d0*/  LDC R3, c[0x0][0x634] ;  /* 0x00018d00ff037b82 */ /* 0x000e240000000800 */
[----:B0-----:R-:W-:-:S05]  /*65e0*/  IADD3 R3, P0, R16, R3, RZ ;  /* 0x0000000310037210 */ /* 0x001fca0007f1e0ff */
[----:B------:R-:W-:-:S04]  /*65f0*/  IMAD.X R13, RZ, RZ, R17, P0 ;  /* 0x000000ffff0d7224 */ /* 0x000fc800000e0611 */
[----:B------:R-:W-:-:S04]  /*6600*/  IMAD.WIDE.U32 R4, R13, R10, RZ ;  /* 0x0000000a0d047225 */ /* 0x000fc800078e00ff */
[----:B---34-:R-:W-:-:S04]  /*6610*/  IMAD.WIDE.U32 R6, P0, R3, R11, R4 ;  /* 0x0000000b03067225 */ /* 0x018fc80007800004 */
[----:B------:R-:W-:-:S04]  /*6620*/  IMAD.WIDE.U32 R4, R3, R10, RZ ;  /* 0x0000000a03047225 */ /* 0x000fc800078e00ff */
[----:B------:R-:W-:Y:S01]  /*6630*/  IMAD.X R9, RZ, RZ, RZ, P0 ;  /* 0x000000ffff097224 */ /* 0x000fe200000e06ff */
[----:B------:R-:W-:Y:S01]  /*6640*/  IADD3 RZ, P0, R5, R6, RZ ;  /* 0x0000000605ff7210 */ /* 0x000fe20007f1e0ff */
[----:B------:R-:W-:-:S04]  /*6650*/  IMAD.MOV.U32 R8, RZ, RZ, R7 ;  /* 0x000000ffff087224 */ /* 0x000fc800078e0007 */
[----:B------:R-:W-:-:S08]  /*6660*/  IMAD.WIDE.U32.X R8, R13, R11, R8, P0 ;  /* 0x0000000b0d087225 */ /* 0x000fd000000e0408 */
.L_x_160:
[-CC-:B------:R-:W-:Y:S01]  /*6670*/  SHF.R.U64 R19, R8, R0.reuse, R9.reuse ;  /* 0x0000000008137219 */ /* 0x180fe20000001209 */
[----:B------:R-:W0:Y:S01]  /*6680*/  LDC.64 R24, c[0x0][0x640] ;  /* 0x00019000ff187b82 */ /* 0x000e220000000a00 */
[----:B------:R-:W-:Y:S01]  /*6690*/  SHF.R.U32.HI R0, RZ, R0, R9 ;  /* 0x00000000ff007219 */ /* 0x000fe20000011609 */
[----:B------:R-:W-:Y:S01]  /*66a0*/  ULDC UR4, c[0x0][0x150] ;  /* 0x0000540000047ab9 */ /* 0x000fe20000000800 */
[----:B------:R-:W-:Y:S02]  /*66b0*/  IADD3 R3, P0, RZ, -R19, RZ ;  /* 0x80000013ff037210 */ /* 0x000fe40007f1e0ff */
[----:B---34-:R-:W-:-:S03]  /*66c0*/  I2FP.F32.U32 R7, R12 ;  /* 0x0000000c00077245 */ /* 0x018fc60000201000 */
[----:B------:R-:W1:Y:S01]  /*66d0*/  LDC R6, c[0x0][0x618] ;  /* 0x00018600ff067b82 */ /* 0x000e620000000800 */
[----:B------:R-:W-:Y:S02]  /*66e0*/  IMAD.X R5, RZ, RZ, ~R0, P0 ;  /* 0x000000ffff057224 */ /* 0x000fe400000e0e00 */
[----:B------:R-:W-:Y:S01]  /*66f0*/  FMUL R7, R7, UR4 ;  /* 0x0000000407077c20 */ /* 0x000fe20008400000 */
[----:B------:R-:W-:Y:S01]  /*6700*/  ULDC UR4, c[0x0][0x154] ;  /* 0x0000550000047ab9 */ /* 0x000fe20000000800 */
[-C--:B------:R-:W-:Y:S02]  /*6710*/  IMAD R0, R5, R14.reuse, RZ ;  /* 0x0000000e05007224 */ /* 0x080fe400078e02ff */
[C---:B------:R-:W-:Y:S01]  /*6720*/  IMAD.WIDE.U32 R4, R3.reuse, R14, R16 ;  /* 0x0000000e03047225 */ /* 0x040fe200078e0010 */
[----:B------:R-:W2:Y:S01]  /*6730*/  LDC R8, c[0x0][0x608] ;  /* 0x00018200ff087b82 */ /* 0x000ea20000000800 */
[----:B------:R-:W3:Y:S02]  /*6740*/  F2I.U32.TRUNC.NTZ R7, R7 ;  /* 0x0000000700077305 */ /* 0x000ee4000020f000 */
[----:B------:R-:W-:Y:S01]  /*6750*/  IMAD R3, R3, R15, R0 ;  /* 0x0000000f03037224 */ /* 0x000fe200078e0200 */
[----:B------:R-:W-:-:S03]  /*6760*/  I2FP.F32.U32 R0, R18 ;  /* 0x0000001200007245 */ /* 0x000fc60000201000 */
[----:B------:R-:W-:Y:S01]  /*6770*/  IMAD.IADD R3, R5, 0x1, R3 ;  /* 0x0000000105037824 */ /* 0x000fe200078e0203 */
[----:B------:R-:W4:Y:S01]  /*6780*/  LDC R11, c[0x0][0x658] ;  /* 0x00019600ff0b7b82 */ /* 0x000f220000000800 */
[----:B0-----:R-:W-:-:S04]  /*6790*/  ISETP.NE.U32.AND P0, PT, R24, RZ, PT ;  /* 0x000000ff1800720c */ /* 0x001fc80003f05070 */
[----:B------:R-:W-:-:S03]  /*67a0*/  ISETP.NE.AND.EX P0, PT, R25, RZ, PT, P0 ;  /* 0x000000ff1900720c */ /* 0x000fc60003f05300 */
[----:B------:R-:W0:Y:S01]  /*67b0*/  LDC R9, c[0x0][0x144] ;  /* 0x00005100ff097b82 */ /* 0x000e220000000800 */
[-C--:B-1----:R-:W-:Y:S01]  /*67c0*/  SHF.R.U64 R10, R4, R6.reuse, R3 ;  /* 0x00000006040a7219 */ /* 0x082fe20000001203 */
[----:B---3--:R-:W-:Y:S01]  /*67d0*/  IMAD.MOV R7, RZ, RZ, -R7 ;  /* 0x000000ffff077224 */ /* 0x008fe200078e0a07 */
[----:B------:R-:W-:Y:S01]  /*67e0*/  SHF.R.U32.HI R3, RZ, R6, R3 ;  /* 0x00000006ff037219 */ /* 0x000fe20000011603 */
[----:B------:R-:W-:-:S04]  /*67f0*/  FMUL R6, R0, UR4 ;  /* 0x0000000400067c20 */ /* 0x000fc80008400000 */
[----:B------:R-:W1:Y:S01]  /*6800*/  LDC R21, c[0x0][0x148] ;  /* 0x00005200ff157b82 */ /* 0x000e620000000800 */
[----:B------:R3:W0:Y:S01]  /*6810*/  F2I.U32.TRUNC.NTZ R14, R6 ;  /* 0x00000006000e7305 */ /* 0x000622000020f000 */
[-CC-:B--2---:R-:W-:Y:S02]  /*6820*/  SHF.R.U64 R13, R10, R8.reuse, R3.reuse ;  /* 0x000000080a0d7219 */ /* 0x184fe40000001203 */
[----:B------:R-:W-:-:S04]  /*6830*/  SHF.R.U32.HI R0, RZ, R8, R3 ;  /* 0x00000008ff007219 */ /* 0x000fc80000011603 */
[----:B------:R-:W2:Y:S01]  /*6840*/  LDC R20, c[0x0][0x648] ;  /* 0x00019200ff147b82 */ /* 0x000ea20000000800 */
[-CC-:B----4-:R-:W-:Y:S02]  /*6850*/  SHF.R.U64 R15, R13, R11.reuse, R0.reuse ;  /* 0x0000000b0d0f7219 */ /* 0x190fe40000001200 */
[----:B------:R-:W-:-:S03]  /*6860*/  SHF.R.U32.HI R5, RZ, R11, R0 ;  /* 0x0000000bff057219 */ /* 0x000fc60000011600 */
[----:B------:R-:W-:Y:S02]  /*6870*/  IMAD.MOV.U32 R4, RZ, RZ, R15 ;  /* 0x000000ffff047224 */ /* 0x000fe400078e000f */
[----:B------:R-:W4:Y:S01]  /*6880*/  LDC R26, c[0x0][0x638] ;  /* 0x00018e00ff1a7b82 */ /* 0x000f220000000800 */
[----:B0-----:R-:W-:-:S07]  /*6890*/  IMAD R22, R9, R7, R12 ;  /* 0x0000000709167224 */ /* 0x001fce00078e020c */
[----:B------:R-:W0:Y:S08]  /*68a0*/  LDC R27, c[0x0][0x610] ;  /* 0x00018400ff1b7b82 */ /* 0x000e300000000800 */
[----:B------:R-:W0:Y:S01]  /*68b0*/  LDC R28, c[0x0][0x600] ;  /* 0x00018000ff1c7b82 */ /* 0x000e220000000800 */
[----:B-123--:R-:W-:Y:S05]  /*68c0*/  @!P0 BRA `(.L_x_161) ;  /* 0x0000000000288947 */ /* 0x00efea0003800000 */
[----:B------:R-:W1:Y:S02]  /*68d0*/  LDC R0, c[0x0][0x64c] ;  /* 0x00019300ff007b82 */ /* 0x000e640000000800 */
[----:B-1----:R-:W-:-:S05]  /*68e0*/  IADD3 R3, P0, R15, R0, RZ ;  /* 0x000000000f037210 */ /* 0x002fca0007f1e0ff */
        /* <DEDUP_REMOVED lines=8> */
.L_x_161:
[----:B------:R-:W-:Y:S01]  /*6970*/  ISETP.NE.AND P0, PT, R2, 0x1, PT ;  /* 0x000000010200780c */ /* 0x000fe20003f05270 */
[----:B------:R-:W-:Y:S01]  /*6980*/  IMAD.MOV R14, RZ, RZ, -R14 ;  /* 0x000000ffff0e7224 */ /* 0x000fe200078e0a0e */
[----:B------:R-:W-:Y:S02]  /*6990*/  SHF.R.U64 R0, R4, R20, R5 ;  /* 0x0000001404007219 */ /* 0x000fe40000001205 */
[----:B------:R-:W-:Y:S02]  /*69a0*/  LOP3.LUT R3, R13, R100, RZ, 0xc0, !PT ;  /* 0x000000640d037212 */ /* 0x000fe400078ec0ff */
[----:B------:R-:W-:Y:S01]  /*69b0*/  LOP3.LUT R5, R10, R99, RZ, 0xc0, !PT ;  /* 0x000000630a057212 */ /* 0x000fe200078ec0ff */
[----:B------:R-:W-:Y:S02]  /*69c0*/  IMAD.MOV R4, RZ, RZ, -R0 ;  /* 0x000000ffff047224 */ /* 0x000fe400078e0a00 */
[----:B------:R-:W-:Y:S02]  /*69d0*/  IMAD R3, R96, R0, R3 ;  /* 0x0000000060037224 */ /* 0x000fe400078e0203 */
[----:B----4-:R-:W-:-:S02]  /*69e0*/  IMAD R0, R4, R26, R15 ;  /* 0x0000001a04007224 */ /* 0x010fc400078e020f */
[----:B------:R-:W-:Y:S02]  /*69f0*/  @P0 IMAD R22, R21, R14, R18 ;  /* 0x0000000e15160224 */ /* 0x000fe400078e0212 */
[----:B------:R-:W-:Y:S02]  /*6a00*/  IMAD.MOV.U32 R4, RZ, RZ, 0x1 ;  /* 0x00000001ff047424 */ /* 0x000fe400078e00ff */
[----:B0-----:R-:W-:Y:S02]  /*6a10*/  IMAD R22, R3, R27, R22 ;  /* 0x0000001b03167224 */ /* 0x001fe400078e0216 */
[----:B------:R-:W-:Y:S01]  /*6a20*/  IMAD R3, R0, R28, R5 ;  /* 0x0000001c00037224 */ /* 0x000fe200078e0205 */
[----:B------:R-:W-:-:S04]  /*6a30*/  PRMT R0, R4, 0x7610, R0 ;  /* 0x0000761004007816 */ /* 0x000fc80000000000 */
[----:B------:R-:W-:Y:S02]  /*6a40*/  SEL R18, R3, R22, !P0 ;  /* 0x0000001603127207 */ /* 0x000fe40004000000 */
[----:B------:R-:W-:-:S07]  /*6a50*/  SEL R22, R22, R3, !P0 ;  /* 0x0000000316167207 */ /* 0x000fce0004000000 */
.L_x_159:
[----:B------:R-:W-:Y:S01]  /*6a60*/  LOP3.LUT P0, RZ, R0, 0xff, RZ, 0xc0, !PT ;  /* 0x000000ff00ff7812 */ /* 0x000fe2000780c0ff */
[----:B------:R-:W-:Y:S01]  /*6a70*/  UIMAD.WIDE.U32 UR4, UR38, -0x33333333, URZ ;  /* 0xcccccccd260478a5 */ /* 0x000fe2000f8e003f */
[----:B------:R-:W-:-:S03]  /*6a80*/  LOP3.LUT R103, R103, 0x1, RZ, 0x3c, !PT ;  /* 0x0000000167677812 */ /* 0x000fc600078e3cff */
[----:B------:R-:W-:-:S04]  /*6a90*/  USHF.R.U32.HI UR4, URZ, 0x2, UR5 ;  /* 0x000000023f047899 */ /* 0x000fc80008011605 */
[----:B------:R-:W-:-:S04]  /*6aa0*/  UIMAD UR38, UR4, -0x5, UR38 ;  /* 0xfffffffb042678a4 */ /* 0x000fc8000f8e0226 */
[----:B------:R-:W-:Y:S08]  /*6ab0*/  @P0 BRA `(.L_x_162) ;  /* 0xffffffa800a00947 */ /* 0x000ff0000383ffff */
[----:B------:R-:W-:Y:S05]  /*6ac0*/  EXIT ;  /* 0x000000000000794d */ /* 0x000fea0003800000 */
.L_x_13:
[----:B------:R-:W-:-:S08]  /*6ad0*/  ISETP.NE.AND P0, PT, R14, RZ, PT ;  /* 0x000000ff0e00720c */ /* 0x000fd00003f05270 */
[----:B0-----:R-:W0:-:S00]  /*6ae0*/  USETMAXREG.DEALLOC.CTAPOOL 0x28 ;  /* 0x00000028000079c8 */ /* 0x001e0000080e0500 */
[----:B------:R-:W-:Y:S05]  /*6af0*/  @P0 EXIT ;  /* 0x000000000000094d */ /* 0x000fea0003800000 */
[----:B0-----:R-:W-:Y:S01]  /*6b00*/  LOP3.LUT P0, RZ, R3, 0xff, RZ, 0xc0, !PT ;  /* 0x000000ff03ff7812 */ /* 0x001fe2000780c0ff */
[----:B------:R-:W-:Y:S02]  /*6b10*/  IMAD.MOV.U32 R3, RZ, RZ, 0x1 ;  /* 0x00000001ff037424 */ /* 0x000fe400078e00ff */
[----:B------:R-:W-:-:S10]  /*6b20*/  IMAD.MOV.U32 R8, RZ, RZ, RZ ;  /* 0x000000ffff087224 */ /* 0x000fd400078e00ff */
[----:B------:R-:W-:Y:S05]  /*6b30*/  @!P0 BRA `(.L_x_163) ;  /* 0x0000000c003c8947 */ /* 0x000fea0003800000 */
[----:B------:R-:W-:Y:S01]  /*6b40*/  LOP3.LUT P0, RZ, R4, 0x1f, RZ, 0xc0, !PT ;  /* 0x0000001f04ff7812 */ /* 0x000fe2000780c0ff */
[----:B------:R-:W-:Y:S01]  /*6b50*/  ULDC UR5, c[0x0][0x658] ;  /* 0x0001960000057ab9 */ /* 0x000fe20000000800 */
[----:B------:R-:W-:Y:S01]  /*6b60*/  UMOV UR6, 0xffffffff ;  /* 0xffffffff00067882 */ /* 0x000fe20000000000 */
[----:B------:R-:W-:Y:S01]  /*6b70*/  BSSY B0, `(.L_x_163) ;  /* 0x00000cb000007945 */ /* 0x000fe20003800000 */
[----:B------:R-:W-:Y:S01]  /*6b80*/  USHF.L.U32 UR6, UR6, UR5, URZ ;  /* 0x0000000506067299 */ /* 0x000fe2000800063f */
[C---:B------:R-:W-:Y:S01]  /*6b90*/  ISETP.NE.AND P2, PT, R5.reuse, RZ, PT ;  /* 0x000000ff0500720c */ /* 0x040fe20003f45270 */
[----:B------:R-:W-:Y:S01]  /*6ba0*/  UMOV UR7, 0x1 ;  /* 0x0000000100077882 */ /* 0x000fe20000000000 */
[----:B------:R-:W-:Y:S01]  /*6bb0*/  ISETP.NE.OR P0, PT, R5, RZ, !P0 ;  /* 0x000000ff0500720c */ /* 0x000fe20004705670 */
[----:B------:R-:W-:Y:S01]  /*6bc0*/  IMAD.MOV.U32 R10, RZ, RZ, 0x1 ;  /* 0x00000001ff0a7424 */ /* 0x000fe200078e00ff */
[----:B------:R-:W-:Y:S01]  /*6bd0*/  LOP3.LUT R9, R23, 0x2, RZ, 0xfc, !PT ;  /* 0x0000000217097812 */ /* 0x000fe200078efcff */
[----:B------:R-:W-:Y:S01]  /*6be0*/  IMAD.MOV.U32 R3, RZ, RZ, 0x1 ;  /* 0x00000001ff037424 */ /* 0x000fe200078e00ff */
[----:B------:R-:W-:Y:S01]  /*6bf0*/  ULDC UR4, c[0x0][0x600] ;  /* 0x0001800000047ab9 */ /* 0x000fe20000000800 */
[----:B------:R-:W-:Y:S01]  /*6c00*/  IMAD.MOV.U32 R8, RZ, RZ, RZ ;  /* 0x000000ffff087224 */ /* 0x000fe200078e00ff */
[----:B------:R-:W-:-:S02]  /*6c10*/  USHF.L.U32 UR13, UR7, UR5, URZ ;  /* 0x00000005070d7299 */ /* 0x000fc4000800063f */
[----:B------:R-:W-:Y:S02]  /*6c20*/  UIADD3 UR21, UR40, 0x1, URZ ;  /* 0x0000000128157890 */ /* 0x000fe4000fffe03f */
[----:B------:R-:W-:Y:S02]  /*6c30*/  UIADD3 UR4, UR4, -0x1, URZ ;  /* 0xffffffff04047890 */ /* 0x000fe4000fffe03f */
[----:B------:R-:W-:Y:S01]  /*6c40*/  ULOP3.LUT UR5, URZ, UR6, URZ, 0x33, !UPT ;  /* 0x000000063f057292 */ /* 0x000fe2000f8e333f */
[----:B------:R-:W-:-:S11]  /*6c50*/  ULDC.64 UR22, c[0x0][0x198] ;  /* 0x0000660000167ab9 */ /* 0x000fd60000000a00 */
.L_x_175:
[----:B------:R-:W-:-:S03]  /*6c60*/  UMOV UR6, 0xffffffff ;  /* 0xffffffff00067882 */ /* 0x000fc60000000000 */
[----:B------:R-:W-:Y:S05]  /*6c70*/  BRA.DIV UR6, `(.L_x_164) ;  /* 0x00000012062c7947 */ /* 0x000fea000b800000 */
[----:B------:R-:W-:-:S13]  /*6c80*/  ELECT P6, URZ, PT ;  /* 0x00000000003f782f */ /* 0x000fda00038c0000 */
.L_x_189:
[----:B------:R-:W0:Y:S01]  /*6c90*/  LDC R4, c[0x0][0x28c] ;  /* 0x0000a300ff047b82 */ /* 0x000e220000000800 */
[----:B------:R-:W-:Y:S01]  /*6ca0*/  BSSY B1, `(.L_x_165) ;  /* 0x0000043000017945 */ /* 0x000fe20003800000 */
[----:B0-----:R-:W-:-:S13]  /*6cb0*/  ISETP.LT.OR P6, PT, R4, 0x1, !P6 ;  /* 0x000000010400780c */ /* 0x001fda00077c1670 */
[----:B------:R-:W-:Y:S05]  /*6cc0*/  @P6 BRA `(.L_x_166) ;  /* 0x0000000400006947 */ /* 0x000fea0003800000 */
[----:B------:R-:W-:Y:S02]  /*6cd0*/  IMAD.SHL.U32 R22, R22, 0x40, RZ ;  /* 0x0000004016167824 */ /* 0x000fe400078e00ff */
[----:B------:R-:W-:Y:S02]  /*6ce0*/  IMAD.SHL.U32 R18, R18, 0x80, RZ ;  /* 0x0000008012127824 */ /* 0x000fe400078e00ff */
[----:B------:R-:W-:Y:S02]  /*6cf0*/  IMAD.MOV.U32 R13, RZ, RZ, RZ ;  /* 0x000000ffff0d7224 */ /* 0x000fe400078e00ff */
[----:B------:R-:W-:Y:S02]  /*6d00*/  IMAD.U32 R14, RZ, RZ, UR21 ;  /* 0x00000015ff0e7e24 */ /* 0x000fe4000f8e00ff */
[----:B------:R-:W-:Y:S02]  /*6d10*/  IMAD.MOV.U32 R4, RZ, RZ, R3 ;  /* 0x000000ffff047224 */ /* 0x000fe400078e0003 */
[----:B------:R-:W-:-:S07]  /*6d20*/  IMAD.MOV.U32 R5, RZ, RZ, R8 ;  /* 0x000000ffff057224 */ /* 0x000fce00078e0008 */
.L_x_170:
[----:B------:R-:W0:Y:S01]  /*6d30*/  S2R R7, SR_CgaCtaId ;  /* 0x0000000000077919 */ /* 0x000e220000008800 */
[----:B------:R-:W-:-:S04]  /*6d40*/  MOV R6, 0x400 ;  /* 0x0000040000067802 */ /* 0x000fc80000000f00 */
[----:B0-----:R-:W-:Y:S02]  /*6d50*/  LEA R12, R7, R6, 0x18 ;  /* 0x00000006070c7211 */ /* 0x001fe400078ec0ff */
[----:B------:R-:W-:Y:S01]  /*6d60*/  SHF.L.U32 R6, R4, 0x1f, RZ ;  /* 0x0000001f04067819 */ /* 0x000fe200000006ff */
[----:B------:R-:W0:Y:S02]  /*6d70*/  @!P2 LDC R7, c[0x0][0x500] ;  /* 0x00014000ff07ab82 */ /* 0x000e240000000800 */
[----:B------:R-:W-:-:S04]  /*6d80*/  IMAD R11, R5, 0x8, R12 ;  /* 0x00000008050b7824 */ /* 0x000fc800078e020c */
[----:B------:R-:W1:Y:S02]  /*6d90*/  SYNCS.PHASECHK.TRANS64.TRYWAIT P1, [R11+URZ+0x28], R6 ;  /* 0x000028060b0075a7 */ /* 0x000e64000802017f */
[----:B-1----:R-:W-:Y:S05]  /*6da0*/  @!P1 BRA `(.L_x_167) ;  /* 0x0000001000009947 */ /* 0x002fea0003800000 */
.L_x_190:
[----:B-1----:R-:W-:Y:S01]  /*6db0*/  PRMT R6, R9, 0x9910, RZ ;  /* 0x0000991009067816 */ /* 0x002fe200000000ff */
[----:B0-----:R0:W-:Y:S03]  /*6dc0*/  @!P2 SYNCS.ARRIVE.TRANS64 RZ, [R11+URZ], R7 ;  /* 0x000000070bffa9a7 */ /* 0x0011e6000800003f */
[----:B------:R-:W-:-:S13]  /*6dd0*/  ISETP.NE.AND P1, PT, R6, 0x2, PT ;  /* 0x000000020600780c */ /* 0x000fda0003f25270 */
[----:B0-----:R-:W-:Y:S05]  /*6de0*/  @P1 BRA `(.L_x_168) ;  /* 0x0000000000041947 */ /* 0x001fea0003800000 */
[----:B------:R-:W-:Y:S01]  /*6df0*/  BPT.TRAP 0x1 ;  /* 0x000000040000795c */ /* 0x000fe20000300000 */
.L_x_168:
[----:B------:R-:W-:Y:S05]  /*6e00*/  @P0 BRA `(.L_x_169) ;  /* 0x0000000000040947 */ /* 0x000fea0003800000 */
[----:B------:R-:W-:Y:S01]  /*6e10*/  BPT.TRAP 0x1 ;  /* 0x000000040000795c */ /* 0x000fe20000300000 */
.L_x_169:
[--C-:B------:R-:W-:Y:S01]  /*6e20*/  IMAD R6, R5, 0x4000, R12.reuse ;  /* 0x0000400005067824 */ /* 0x100fe200078e020c */
[----:B------:R-:W-:Y:S01]  /*6e30*/  R2UR UR34, R13 ;  /* 0x000000000d2272ca */ /* 0x000fe200000e0000 */
[----:B------:R-:W-:Y:S01]  /*6e40*/  IMAD R12, R5, 0x8000, R12 ;  /* 0x00008000050c7824 */ /* 0x000fe200078e020c */
[----:B------:R-:W-:Y:S01]  /*6e50*/  R2UR UR33, R11 ;  /* 0x000000000b2172ca */ /* 0x000fe200000e0000 */
[----:B------:R-:W-:Y:S01]  /*6e60*/  VIADD R14, R14, 0xffffffff ;  /* 0xffffffff0e0e7836 */ /* 0x000fe20000000000 */
[----:B------:R-:W-:Y:S01]  /*6e70*/  R2UR UR24, R6 ;  /* 0x00000000061872ca */ /* 0x000fe200000e0000 */
[----:B------:R-:W-:Y:S01]  /*6e80*/  UIADD3 UR6, UP0, UR22, 0xf0, URZ ;  /* 0x000000f016067890 */ /* 0x000fe2000ff1e03f */
[----:B------:R-:W-:Y:S01]  /*6e90*/  R2UR UR8, R12 ;  /* 0x000000000c0872ca */ /* 0x000fe200000e0000 */
[----:B------:R-:W-:Y:S01]  /*6ea0*/  UIADD3 UR30, UP1, UR22, 0x1f0, URZ ;  /* 0x000001f0161e7890 */ /* 0x000fe2000ff3e03f */
[----:B------:R-:W-:Y:S01]  /*6eb0*/  R2UR UR36, R19 ;  /* 0x00000000132472ca */ /* 0x000fe200000e0000 */
[----:B------:R-:W-:Y:S01]  /*6ec0*/  UIADD3.X UR7, URZ, UR23, URZ, UP0, !UPT ;  /* 0x000000173f077290 */ /* 0x000fe200087fe43f */
[----:B------:R-:W-:Y:S01]  /*6ed0*/  R2UR UR35, R22 ;  /* 0x00000000162372ca */ /* 0x000fe200000e0000 */
[----:B------:R-:W-:Y:S01]  /*6ee0*/  UIADD3.X UR31, URZ, UR23, URZ, UP1, !UPT ;  /* 0x000000173f1f7290 */ /* 0x000fe20008ffe43f */
[----:B------:R-:W-:Y:S01]  /*6ef0*/  R2UR UR19, R18 ;  /* 0x00000000121372ca */ /* 0x000fe200000e0000 */
[----:B------:R-:W-:Y:S01]  /*6f00*/  UIADD3 UR26, UR34, 0x40, URZ ;  /* 0x00000040221a7890 */ /* 0x000fe2000fffe03f */
[----:B------:R-:W-:Y:S01]  /*6f10*/  ISETP.GT.AND P3, PT, R14, 0x1, PT ;  /* 0x000000010e00780c */ /* 0x000fe20003f64270 */
[----:B------:R-:W-:Y:S01]  /*6f20*/  VIADD R5, R5, 0x1 ;  /* 0x0000000105057836 */ /* 0x000fe20000000000 */
[----:B------:R-:W-:Y:S01]  /*6f30*/  UMOV UR14, 0x0 ;  /* 0x00000000000e7882 */ /* 0x000fe20000000000 */
[----:B------:R-:W-:Y:S01]  /*6f40*/  UIADD3 UR32, UR24, 0x180, URZ ;  /* 0x0000018018207890 */ /* 0x000fe2000fffe03f */
[----:B------:R-:W-:Y:S01]  /*6f50*/  VIADD R13, R13, 0x80 ;  /* 0x000000800d0d7836 */ /* 0x000fe20000000000 */
[----:B------:R-:W-:Y:S01]  /*6f60*/  UIADD3 UR24, UR24, 0x2180, URZ ;  /* 0x0000218018187890 */ /* 0x000fe2000fffe03f */
[----:B------:R-:W-:Y:S01]  /*6f70*/  ISETP.NE.AND P1, PT, R5, 0x5, PT ;  /* 0x000000050500780c */ /* 0x000fe20003f25270 */
[----:B------:R-:W-:-:S02]  /*6f80*/  UIADD3 UR16, UR8, 0x14180, URZ ;  /* 0x0001418008107890 */ /* 0x000fc4000fffe03f */
[----:B------:R-:W-:Y:S01]  /*6f90*/  UIADD3 UR8, UR8, 0x18180, URZ ;  /* 0x0001818008087890 */ /* 0x000fe2000fffe03f */
[----:B------:R-:W-:Y:S01]  /*6fa0*/  SEL R7, RZ, 0x1, P1 ;  /* 0x00000001ff077807 */ /* 0x000fe20000800000 */
[----:B------:R-:W-:Y:S01]  /*6fb0*/  UMOV UR15, 0x10000000 ;  /* 0x10000000000f7882 */ /* 0x000fe20000000000 */
[----:B------:R-:W-:Y:S01]  /*6fc0*/  UMOV UR25, UR33 ;  /* 0x0000002100197c82 */ /* 0x000fe20008000000 */
[----:B------:R-:W-:Y:S01]  /*6fd0*/  UMOV UR28, UR36 ;  /* 0x00000024001c7c82 */ /* 0x000fe20008000000 */
[----:B------:R-:W-:Y:S01]  /*6fe0*/  UMOV UR27, UR35 ;  /* 0x00000023001b7c82 */ /* 0x000fe20008000000 */
[----:B------:R-:W-:Y:S01]  /*6ff0*/  UMOV UR17, UR33 ;  /* 0x0000002100117c82 */ /* 0x000fe20008000000 */
[----:B------:R-:W-:Y:S01]  /*7000*/  UMOV UR18, UR34 ;  /* 0x0000002200127c82 */ /* 0x000fe20008000000 */
[----:B------:R-:W-:Y:S01]  /*7010*/  UMOV UR20, UR36 ;  /* 0x0000002400147c82 */ /* 0x000fe20008000000 */
[----:B------:R0:W-:Y:S01]  /*7020*/  UTMALDG.3D [UR32], [UR6], desc[UR14] ;  /* 0x00000e20060075b4 */ /* 0x0001e20008011000 */
[----:B------:R-:W-:Y:S01]  /*7030*/  UMOV UR9, UR33 ;  /* 0x0000002100097c82 */ /* 0x000fe20008000000 */
[----:B------:R-:W-:Y:S01]  /*7040*/  UMOV UR11, UR19 ;  /* 0x00000013000b7c82 */ /* 0x000fe20008000000 */
[----:B------:R-:W-:Y:S01]  /*7050*/  UMOV UR12, UR36 ;  /* 0x00000024000c7c82 */ /* 0x000fe20008000000 */
[----:B------:R-:W-:Y:S01]  /*7060*/  UMOV UR10, UR26 ;  /* 0x0000001a000a7c82 */ /* 0x000fe20008000000 */
[----:B------:R-:W-:-:S02]  /*7070*/  LOP3.LUT R4, R4, R7, RZ, 0x3c, !PT ;  /* 0x0000000704047212 */ /* 0x000fc400078e3cff */
[----:B------:R-:W-:Y:S01]  /*7080*/  SEL R5, R5, RZ, P1 ;  /* 0x000000ff05057207 */ /* 0x000fe20000800000 */
[----:B------:R0:W-:Y:S01]  /*7090*/  UTMALDG.3D [UR24], [UR6], desc[UR14] ;  /* 0x00000e18060075b4 */ /* 0x0001e20008011000 */
[----:B------:R0:W-:Y:S01]  /*70a0*/  UTMALDG.3D [UR16], [UR30], desc[UR14] ;  /* 0x00000e101e0075b4 */ /* 0x0001e20008011000 */
[----:B------:R0:W-:Y:S02]  /*70b0*/  UTMALDG.3D [UR8], [UR30], desc[UR14] ;  /* 0x00000e081e0075b4 */ /* 0x0001e40008011000 */
[----:B0-----:R-:W-:Y:S05]  /*70c0*/  @P3 BRA `(.L_x_170) ;  /* 0xfffffffc00183947 */ /* 0x001fea000383ffff */
.L_x_166:
[----:B------:R-:W-:Y:S05]  /*70d0*/  BSYNC B1 ;  /* 0x0000000000017941 */ /* 0x000fea0003800000 */
.L_x_165:
[----:B------:R-:W2:Y:S01]  /*70e0*/  LDL.64 R20, [R1] ;  /* 0x0000000001147983 */ /* 0x000ea20000100a00 */
[----:B------:R-:W-:Y:S01]  /*70f0*/  LOP3.LUT P4, RZ, R10, 0xff, RZ, 0xc0, !PT ;  /* 0x000000ff0aff7812 */ /* 0x000fe2000788c0ff */
[----:B------:R-:W-:Y:S01]  /*7100*/  VIADD R7, R8, UR40 ;  /* 0x0000002808077c36 */ /* 0x000fe20008000000 */
[----:B------:R-:W-:Y:S01]  /*7110*/  ULDC.64 UR6, c[0x0][0x650] ;  /* 0x0001940000067ab9 */ /* 0x000fe20000000a00 */
[----:B------:R-:W-:Y:S01]  /*7120*/  IMAD.U32 R8, RZ, RZ, UR40 ;  /* 0x00000028ff087e24 */ /* 0x000fe2000f8e00ff */
[----:B------:R-:W-:Y:S01]  /*7130*/  UISETP.GE.U32.AND UP0, UPT, UR40, 0x5, UPT ;  /* 0x000000052800788c */ /* 0x000fe2000bf06070 */
[----:B------:R-:W-:Y:S01]  /*7140*/  BSSY B1, `(.L_x_171) ;  /* 0x000006b000017945 */ /* 0x000fe20003800000 */
[----:B------:R-:W-:Y:S01]  /*7150*/  ISETP.GT.U32.AND P1, PT, R7, 0x4, PT ;  /* 0x000000040700780c */ /* 0x000fe20003f24070 */
[----:B------:R-:W-:Y:S01]  /*7160*/  IMAD.MOV.U32 R22, RZ, RZ, -0x1 ;  /* 0xffffffffff167424 */ /* 0x000fe200078e00ff */
[----:B------:R-:W-:Y:S01]  /*7170*/  PRMT R10, RZ, 0x7610, R10 ;  /* 0x00007610ff0a7816 */ /* 0x000fe2000000000a */
[----:B------:R-:W-:Y:S01]  /*7180*/  IMAD.MOV.U32 R18, RZ, RZ, -0x1 ;  /* 0xffffffffff127424 */ /* 0x000fe200078e00ff */
[----:B------:R-:W-:Y:S01]  /*7190*/  ISETP.LT.U32.AND P1, PT, R8, 0x5, P1 ;  /* 0x000000050800780c */ /* 0x000fe20000f21070 */
[----:B------:R-:W-:Y:S01]  /*71a0*/  IMAD.MOV.U32 R19, RZ, RZ, -0x1 ;  /* 0xffffffffff137424 */ /* 0x000fe200078e00ff */
[----:B------:R-:W-:Y:S01]  /*71b0*/  PLOP3.LUT P3, PT, PT, PT, UP0, 0x80, 0x0 ;  /* 0x000000000000781c */ /* 0x000fe20003f6f008 */
[----:B------:R-:W0:Y:S01]  /*71c0*/  @P4 S2R R5, SR_CgaCtaId ;  /* 0x0000000000054919 */ /* 0x000e220000008800 */
[----:B------:R-:W-:-:S04]  /*71d0*/  @P4 MOV R4, 0x400 ;  /* 0x0000040000044802 */ /* 0x000fc80000000f00 */
[----:B0-----:R-:W-:Y:S01]  /*71e0*/  @P4 LEA R6, R5, R4, 0x18 ;  /* 0x0000000405064211 */ /* 0x001fe200078ec0ff */
[----:B------:R-:W-:Y:S01]  /*71f0*/  IMAD.WIDE.U32 R4, R7, -0x33333333, RZ ;  /* 0xcccccccd07047825 */ /* 0x000fe200078e00ff */
[----:B------:R-:W-:Y:S02]  /*7200*/  SEL R4, RZ, 0x1, !P1 ;  /* 0x00000001ff047807 */ /* 0x000fe40004800000 */
[----:B------:R0:W-:Y:S02]  /*7210*/  @P4 SYNCS.ARRIVE.TRANS64.A1T0 RZ, [R6+URZ+0x88], RZ ;  /* 0x000088ff06ff49a7 */ /* 0x0001e4000810003f */
[----:B------:R-:W-:Y:S02]  /*7220*/  LOP3.LUT R3, R3, R4, RZ, 0x3c, !PT ;  /* 0x0000000403037212 */ /* 0x000fe400078e3cff */
[----:B------:R-:W-:Y:S02]  /*7230*/  PRMT R4, RZ, 0x7610, R4 ;  /* 0x00007610ff047816 */ /* 0x000fe40000000004 */
[----:B0-----:R-:W-:-:S04]  /*7240*/  SHF.R.U32.HI R6, RZ, 0x2, R5 ;  /* 0x00000002ff067819 */ /* 0x001fc80000011605 */
[----:B------:R-:W-:Y:S01]  /*7250*/  @P3 LOP3.LUT R3, R3, 0x1, R6, 0x78, !PT ;  /* 0x0000000103033812 */ /* 0x000fe200078e7806 */
[----:B------:R-:W-:Y:S01]  /*7260*/  IMAD R8, R6, -0x5, R7 ;  /* 0xfffffffb06087824 */ /* 0x000fe200078e0207 */
[----:B--2---:R-:W-:-:S04]  /*7270*/  IADD3 R16, P4, R16, R20, RZ ;  /* 0x0000001410107210 */ /* 0x004fc80007f9e0ff */
[----:B------:R-:W-:Y:S01]  /*7280*/  ISETP.GE.U32.AND P1, PT, R16, UR6, PT ;  /* 0x0000000610007c0c */ /* 0x000fe2000bf26070 */
[----:B------:R-:W-:-:S05]  /*7290*/  IMAD.X R17, R17, 0x1, R0, P4 ;  /* 0x0000000111117824 */ /* 0x000fca00020e0600 */
[----:B------:R-:W-:-:S13]  /*72a0*/  ISETP.GE.U32.AND.EX P1, PT, R17, UR7, PT, P1 ;  /* 0x0000000711007c0c */ /* 0x000fda000bf26110 */
[----:B------:R-:W-:Y:S05]  /*72b0*/  @P1 BRA `(.L_x_172) ;  /* 0x00000004004c1947 */ /* 0x000fea0003800000 */
[----:B------:R-:W0:Y:S01]  /*72c0*/  S2R R12, SR_CTAID.X ;  /* 0x00000000000c7919 */ /* 0x000e220000002500 */
[----:B------:R-:W-:Y:S01]  /*72d0*/  ULDC.64 UR6, c[0x0][0x628] ;  /* 0x00018a0000067ab9 */ /* 0x000fe20000000a00 */
[----:B------:R-:W1:Y:S01]  /*72e0*/  LDC R13, c[0x0][0x144] ;  /* 0x00005100ff0d7b82 */ /* 0x000e620000000800 */
[----:B------:R-:W-:Y:S01]  /*72f0*/  ISETP.NE.U32.AND P1, PT, RZ, UR6, PT ;  /* 0x00000006ff007c0c */ /* 0x000fe2000bf25070 */
[----:B------:R-:W2:Y:S01]  /*7300*/  S2R R11, SR_CTAID.Y ;  /* 0x00000000000b7919 */ /* 0x000ea20000002600 */
[----:B------:R-:W-:Y:S01]  /*7310*/  ULDC UR8, c[0x0][0x150] ;  /* 0x0000540000087ab9 */ /* 0x000fe20000000800 */
[----:B------:R-:W-:Y:S01]  /*7320*/  ULDC UR9, c[0x0][0x630] ;  /* 0x00018c0000097ab9 */ /* 0x000fe20000000800 */
[----:B------:R-:W-:Y:S01]  /*7330*/  ISETP.NE.AND.EX P1, PT, RZ, UR7, PT, P1 ;  /* 0x00000007ff007c0c */ /* 0x000fe2000bf25310 */
[----:B------:R-:W-:Y:S01]  /*7340*/  IMAD.MOV.U32 R4, RZ, RZ, R16 ;  /* 0x000000ffff047224 */ /* 0x000fe200078e0010 */
[----:B0-----:R-:W-:-:S05]  /*7350*/  I2FP.F32.U32 R5, R12 ;  /* 0x0000000c00057245 */ /* 0x001fca0000201000 */
[----:B------:R-:W-:Y:S01]  /*7360*/  FMUL R14, R5, UR8 ;  /* 0x00000008050e7c20 */ /* 0x000fe20008400000 */
[----:B------:R-:W-:-:S05]  /*7370*/  IMAD.MOV.U32 R5, RZ, RZ, R17 ;  /* 0x000000ffff057224 */ /* 0x000fca00078e0011 */
[----:B--2---:R-:W-:Y:S05]  /*7380*/  @!P1 BRA `(.L_x_173) ;  /* 0x0000000000289947 */ /* 0x004fea0003800000 */
[----:B------:R-:W-:Y:S02]  /*7390*/  ULDC UR8, c[0x0][0x634] ;  /* 0x00018d0000087ab9 */ /* 0x000fe40000000800 */
[----:B------:R-:W-:-:S05]  /*73a0*/  IADD3 R5, P1, R16, UR8, RZ ;  /* 0x0000000810057c10 */ /* 0x000fca000ff3e0ff */
[----:B------:R-:W-:-:S04]  /*73b0*/  IMAD.X R15, RZ, RZ, R17, P1 ;  /* 0x000000ffff0f7224 */ /* 0x000fc800008e0611 */
[----:B------:R-:W-:-:S04]  /*73c0*/  IMAD.WIDE.U32 R6, R15, UR6, RZ ;  /* 0x000000060f067c25 */ /* 0x000fc8000f8e00ff */
[----:B------:R-:W-:-:S04]  /*73d0*/  IMAD.WIDE.U32 R6, P1, R5, UR7, R6 ;  /* 0x0000000705067c25 */ /* 0x000fc8000f820006 */
[----:B------:R-:W-:-:S04]  /*73e0*/  IMAD.WIDE.U32 R4, R5, UR6, RZ ;  /* 0x0000000605047c25 */ /* 0x000fc8000f8e00ff */
[----:B------:R-:W-:Y:S01]  /*73f0*/  IMAD.MOV.U32 R4, RZ, RZ, R7 ;  /* 0x000000ffff047224 */ /* 0x000fe200078e0007 */
[----:B------:R-:W-:Y:S01]  /*7400*/  IADD3 RZ, P3, R5, R6, RZ ;  /* 0x0000000605ff7210 */ /* 0x000fe20007f7e0ff */
[----:B------:R-:W-:-:S04]  /*7410*/  IMAD.X R5, RZ, RZ, RZ, P1 ;  /* 0x000000ffff057224 */ /* 0x000fc800008e06ff */
[----:B------:R-:W-:-:S08]  /*7420*/  IMAD.WIDE.U32.X R4, R15, UR7, R4, P3 ;  /* 0x000000070f047c25 */ /* 0x000fd000098e0404 */
.L_x_173:
[--C-:B------:R-:W-:Y:S01]  /*7430*/  SHF.R.U64 R19, R4, UR9, R5.reuse ;  /* 0x0000000904137c19 */ /* 0x100fe20008001205 */
[----:B------:R-:W0:Y:S01]  /*7440*/  F2I.U32.TRUNC.NTZ R14, R14 ;  /* 0x0000000e000e7305 */ /* 0x000e22000020f000 */
[----:B------:R-:W-:Y:S01]  /*7450*/  SHF.R.U32.HI R4, RZ, UR9, R5 ;  /* 0x00000009ff047c19 */ /* 0x000fe20008011605 */
[----:B------:R-:W-:Y:S01]  /*7460*/  ULDC.64 UR6, c[0x0][0x620] ;  /* 0x0001880000067ab9 */ /* 0x000fe20000000a00 */
[----:B------:R-:W-:Y:S01]  /*7470*/  IADD3 R7, P1, RZ, -R19, RZ ;  /* 0x80000013ff077210 */ /* 0x000fe20007f3e0ff */
[----:B------:R-:W-:Y:S01]  /*7480*/  ULDC.64 UR8, c[0x0][0x640] ;  /* 0x0001900000087ab9 */ /* 0x000fe20000000a00 */
[----:B------:R-:W2:Y:S03]  /*7490*/  LDC R18, c[0x0][0x148] ;  /* 0x00005200ff127b82 */ /* 0x000ea60000000800 */
[----:B------:R-:W-:Y:S01]  /*74a0*/  IMAD.X R4, RZ, RZ, ~R4, P1 ;  /* 0x000000ffff047224 */ /* 0x000fe200008e0e04 */
[----:B------:R-:W-:-:S03]  /*74b0*/  ISETP.NE.U32.AND P1, PT, RZ, UR8, PT ;  /* 0x00000008ff007c0c */ /* 0x000fc6000bf25070 */
[----:B------:R-:W-:Y:S01]  /*74c0*/  IMAD R6, R4, UR6, RZ ;  /* 0x0000000604067c24 */ /* 0x000fe2000f8e02ff */
[----:B------:R-:W-:Y:S01]  /*74d0*/  ISETP.NE.AND.EX P1, PT, RZ, UR9, PT, P1 ;  /* 0x00000009ff007c0c */ /* 0x000fe2000bf25310 */
[----:B------:R-:W-:Y:S01]  /*74e0*/  IMAD.WIDE.U32 R4, R7, UR6, R16 ;  /* 0x0000000607047c25 */ /* 0x000fe2000f8e0010 */
[----:B------:R-:W-:-:S03]  /*74f0*/  ULDC UR6, c[0x0][0x618] ;  /* 0x0001860000067ab9 */ /* 0x000fc60000000800 */
[----:B------:R-:W-:Y:S01]  /*7500*/  IMAD R7, R7, UR7, R6 ;  /* 0x0000000707077c24 */ /* 0x000fe2000f8e0206 */
[----:B------:R-:W-:Y:S01]  /*7510*/  ULDC UR7, c[0x0][0x154] ;  /* 0x0000550000077ab9 */ /* 0x000fe20000000800 */
[----:B0-----:R-:W-:Y:S02]  /*7520*/  IMAD.MOV R6, RZ, RZ, -R14 ;  /* 0x000000ffff067224 */ /* 0x001fe400078e0a0e */
[----:B------:R-:W-:Y:S02]  /*7530*/  IMAD.IADD R5, R5, 0x1, R7 ;  /* 0x0000000105057824 */ /* 0x000fe400078e0207 */
[----:B-1----:R-:W-:Y:S01]  /*7540*/  IMAD R12, R13, R6, R12 ;  /* 0x000000060d0c7224 */ /* 0x002fe200078e020c */
[----:B------:R-:W-:Y:S02]  /*7550*/  I2FP.F32.U32 R6, R11 ;  /* 0x0000000b00067245 */ /* 0x000fe40000201000 */
[--C-:B------:R-:W-:Y:S02]  /*7560*/  SHF.R.U64 R13, R4, UR6, R5.reuse ;  /* 0x00000006040d7c19 */ /* 0x100fe40008001205 */
[----:B------:R-:W-:Y:S01]  /*7570*/  SHF.R.U32.HI R4, RZ, UR6, R5 ;  /* 0x00000006ff047c19 */ /* 0x000fe20008011605 */
[----:B------:R-:W-:Y:S01]  /*7580*/  FMUL R6, R6, UR7 ;  /* 0x0000000706067c20 */ /* 0x000fe20008400000 */
[----:B------:R-:W-:-:S02]  /*7590*/  ULDC UR6, c[0x0][0x608] ;  /* 0x0001820000067ab9 */ /* 0x000fc40000000800 */
[--C-:B------:R-:W-:Y:S01]  /*75a0*/  SHF.R.U64 R15, R13, UR6, R4.reuse ;  /* 0x000000060d0f7c19 */ /* 0x100fe20008001204 */
[----:B------:R0:W1:Y:S01]  /*75b0*/  F2I.U32.TRUNC.NTZ R20, R6 ;  /* 0x0000000600147305 */ /* 0x000062000020f000 */
[----:B------:R-:W-:Y:S01]  /*75c0*/  SHF.R.U32.HI R4, RZ, UR6, R4 ;  /* 0x00000006ff047c19 */ /* 0x000fe20008011604 */
[----:B------:R-:W-:-:S03]  /*75d0*/  ULDC UR6, c[0x0][0x658] ;  /* 0x0001960000067ab9 */ /* 0x000fc60000000800 */
[--C-:B------:R-:W-:Y:S02]  /*75e0*/  SHF.R.U64 R14, R15, UR6, R4.reuse ;  /* 0x000000060f0e7c19 */ /* 0x100fe40008001204 */
[----:B------:R-:W-:-:S03]  /*75f0*/  SHF.R.U32.HI R21, RZ, UR6, R4 ;  /* 0x00000006ff157c19 */ /* 0x000fc60008011604 */
[----:B------:R-:W-:Y:S02]  /*7600*/  IMAD.MOV.U32 R4, RZ, RZ, R14 ;  /* 0x000000ffff047224 */ /* 0x000fe400078e000e */
[----:B------:R-:W-:Y:S01]  /*7610*/  IMAD.MOV.U32 R5, RZ, RZ, R21 ;  /* 0x000000ffff057224 */ /* 0x000fe200078e0015 */
[----:B0-----:R-:W-:Y:S06]  /*7620*/  @!P1 BRA `(.L_x_174) ;  /* 0x0000000000289947 */ /* 0x001fec0003800000 */
        /* <DEDUP_REMOVED lines=10> */
.L_x_174:
[----:B------:R-:W-:Y:S01]  /*76d0*/  ISETP.NE.AND P1, PT, R2, 0x1, PT ;  /* 0x000000010200780c */ /* 0x000fe20003f25270 */
[----:B------:R-:W-:Y:S01]  /*76e0*/  ULDC UR6, c[0x0][0x648] ;  /* 0x0001920000067ab9 */ /* 0x000fe20000000800 */
[----:B------:R-:W-:Y:S01]  /*76f0*/  LOP3.LUT R15, R15, UR5, RZ, 0xc0, !PT ;  /* 0x000000050f0f7c12 */ /* 0x000fe2000f8ec0ff */
[----:B-1----:R-:W-:Y:S01]  /*7700*/  IMAD.MOV R20, RZ, RZ, -R20 ;  /* 0x000000ffff147224 */ /* 0x002fe200078e0a14 */
[----:B------:R-:W-:Y:S01]  /*7710*/  SHF.R.U64 R4, R4, UR6, R5 ;  /* 0x0000000604047c19 */ /* 0x000fe20008001205 */
[----:B------:R-:W-:Y:S01]  /*7720*/  ULDC UR6, c[0x0][0x638] ;  /* 0x00018e0000067ab9 */ /* 0x000fe20000000800 */
[----:B------:R-:W-:Y:S01]  /*7730*/  LOP3.LUT R13, R13, UR4, RZ, 0xc0, !PT ;  /* 0x000000040d0d7c12 */ /* 0x000fe2000f8ec0ff */
[----:B------:R-:W-:Y:S02]  /*7740*/  ULDC UR7, c[0x0][0x610] ;  /* 0x0001840000077ab9 */ /* 0x000fe40000000800 */
[----:B------:R-:W-:Y:S02]  /*7750*/  IMAD.MOV R5, RZ, RZ, -R4 ;  /* 0x000000ffff057224 */ /* 0x000fe400078e0a04 */
[----:B------:R-:W-:-:S02]  /*7760*/  IMAD R15, R4, UR13, R15 ;  /* 0x0000000d040f7c24 */ /* 0x000fc4000f8e020f */
[----:B--2---:R-:W-:Y:S02]  /*7770*/  @P1 IMAD R12, R18, R20, R11 ;  /* 0x00000014120c1224 */ /* 0x004fe400078e020b */
[----:B------:R-:W-:Y:S01]  /*7780*/  IMAD R14, R5, UR6, R14 ;  /* 0x00000006050e7c24 */ /* 0x000fe2000f8e020e */
[----:B------:R-:W-:Y:S01]  /*7790*/  ULDC UR6, c[0x0][0x600] ;  /* 0x0001800000067ab9 */ /* 0x000fe20000000800 */
[----:B------:R-:W-:Y:S02]  /*77a0*/  IMAD R12, R15, UR7, R12 ;  /* 0x000000070f0c7c24 */ /* 0x000fe4000f8e020c */
[----:B------:R-:W-:Y:S02]  /*77b0*/  IMAD R5, R14, UR6, R13 ;  /* 0x000000060e057c24 */ /* 0x000fe4000f8e020d */
[----:B------:R-:W-:-:S03]  /*77c0*/  IMAD.MOV.U32 R4, RZ, RZ, 0x1 ;  /* 0x00000001ff047424 */ /* 0x000fc600078e00ff */
[----:B------:R-:W-:Y:S02]  /*77d0*/  SEL R18, R5, R12, !P1 ;  /* 0x0000000c05127207 */ /* 0x000fe40004800000 */
[----:B------:R-:W-:-:S07]  /*77e0*/  SEL R22, R12, R5, !P1 ;  /* 0x000000050c167207 */ /* 0x000fce0004800000 */
.L_x_172:
[----:B------:R-:W-:Y:S05]  /*77f0*/  BSYNC B1 ;  /* 0x0000000000017941 */ /* 0x000fea0003800000 */
.L_x_171:
[----:B------:R-:W-:-:S13]  /*7800*/  LOP3.LUT P1, RZ, R4, 0xff, RZ, 0xc0, !PT ;  /* 0x000000ff04ff7812 */ /* 0x000fda000782c0ff */
[----:B------:R-:W-:Y:S05]  /*7810*/  @P1 BRA `(.L_x_175) ;  /* 0xfffffff400101947 */ /* 0x000fea000383ffff */
[----:B------:R-:W-:Y:S05]  /*7820*/  BSYNC B0 ;  /* 0x0000000000007941 */ /* 0x000fea0003800000 */
.L_x_163:
[----:B------:R-:W-:-:S03]  /*7830*/  UMOV UR6, 0xffffffff ;  /* 0xffffffff00067882 */ /* 0x000fc60000000000 */
[----:B------:R-:W-:Y:S05]  /*7840*/  BRA.DIV UR6, `(.L_x_176) ;  /* 0x00000006066c7947 */ /* 0x000fea000b800000 */
[----:B------:R-:W-:-:S13]  /*7850*/  ELECT P6, URZ, PT ;  /* 0x00000000003f782f */ /* 0x000fda00038c0000 */
.L_x_193:
[----:B------:R-:W-:Y:S04]  /*7860*/  BSSY B0, `(.L_x_177) ;  /* 0x0000034000007945 */ /* 0x000fe80003800000 */
[----:B------:R-:W-:Y:S05]  /*7870*/  @!P6 BRA `(.L_x_178) ;  /* 0x0000000000c8e947 */ /* 0x000fea0003800000 */
[----:B------:R-:W-:-:S04]  /*7880*/  LOP3.LUT R23, R23, 0x2, RZ, 0xfc, !PT ;  /* 0x0000000217177812 */ /* 0x000fc800078efcff */
[----:B------:R-:W-:-:S13]  /*7890*/  ISETP.NE.AND P0, PT, R23, 0x3, PT ;  /* 0x000000031700780c */ /* 0x000fda0003f05270 */
[----:B------:R-:W-:Y:S05]  /*78a0*/  @!P0 BRA `(.L_x_179) ;  /* 0x0000000000048947 */ /* 0x000fea0003800000 */
[----:B------:R-:W-:Y:S01]  /*78b0*/  BPT.TRAP 0x1 ;  /* 0x000000040000795c */ /* 0x000fe20000300000 */
.L_x_179:
[----:B------:R-:W0:Y:S01]  /*78c0*/  S2R R5, SR_CgaCtaId ;  /* 0x0000000000057919 */ /* 0x000e220000008800 */
[----:B------:R-:W-:Y:S02]  /*78d0*/  MOV R0, 0x400 ;  /* 0x0000040000007802 */ /* 0x000fe40000000f00 */
[----:B------:R-:W-:Y:S02]  /*78e0*/  SHF.L.U32 R2, R3, 0x1f, RZ ;  /* 0x0000001f03027819 */ /* 0x000fe400000006ff */
[----:B0-----:R-:W-:-:S05]  /*78f0*/  LEA R5, R5, R0, 0x18 ;  /* 0x0000000005057211 */ /* 0x001fca00078ec0ff */
[----:B------:R-:W-:-:S04]  /*7900*/  VIADD R5, R5, 0x28 ;  /* 0x0000002805057836 */ /* 0x000fc80000000000 */
[C---:B------:R-:W-:Y:S02]  /*7910*/  IMAD R7, R8.reuse, 0x8, R5 ;  /* 0x0000000808077824 */ /* 0x040fe400078e0205 */
[----:B------:R-:W-:Y:S02]  /*7920*/  VIADD R8, R8, 0x1 ;  /* 0x0000000108087836 */ /* 0x000fe40000000000 */
[----:B------:R-:W0:Y:S03]  /*7930*/  SYNCS.PHASECHK.TRANS64.TRYWAIT P0, [R7+URZ], R2 ;  /* 0x00000002070075a7 */ /* 0x000e26000800017f */
[----:B------:R-:W-:-:S04]  /*7940*/  ISETP.NE.AND P1, PT, R8, 0x5, PT ;  /* 0x000000050800780c */ /* 0x000fc80003f25270 */
[----:B------:R-:W-:Y:S02]  /*7950*/  SEL R0, RZ, 0x1, P1 ;  /* 0x00000001ff007807 */ /* 0x000fe40000800000 */
[----:B------:R-:W-:Y:S02]  /*7960*/  SEL R8, R8, RZ, P1 ;  /* 0x000000ff08087207 */ /* 0x000fe40000800000 */
[----:B------:R-:W-:-:S03]  /*7970*/  LOP3.LUT R9, R3, R0, RZ, 0x3c, !PT ;  /* 0x0000000003097212 */ /* 0x000fc600078e3cff */
[----:B------:R-:W-:Y:S01]  /*7980*/  IMAD R6, R8, 0x8, R5 ;  /* 0x0000000808067824 */ /* 0x000fe200078e0205 */
[----:B------:R-:W-:Y:S01]  /*7990*/  SHF.L.U32 R3, R9, 0x1f, RZ ;  /* 0x0000001f09037819 */ /* 0x000fe200000006ff */
[----:B0-----:R-:W-:Y:S06]  /*79a0*/  @!P0 BRA `(.L_x_180) ;  /* 0x0000000400348947 */ /* 0x001fec0003800000 */
.L_x_194:
[----:B------:R-:W1:Y:S01]  /*79b0*/  SYNCS.PHASECHK.TRANS64.TRYWAIT P0, [R6+URZ], R3 ;  /* 0x00000003060075a7 */ /* 0x000e62000800017f */
[----:B------:R-:W-:-:S05]  /*79c0*/  VIADD R0, R8, 0x1 ;  /* 0x0000000108007836 */ /* 0x000fca0000000000 */
[----:B------:R-:W-:-:S04]  /*79d0*/  ISETP.NE.AND P1, PT, R0, 0x5, PT ;  /* 0x000000050000780c */ /* 0x000fc80003f25270 */
[----:B0-----:R-:W-:Y:S02]  /*79e0*/  SEL R2, RZ, 0x1, P1 ;  /* 0x00000001ff027807 */ /* 0x001fe40000800000 */
[----:B------:R-:W-:Y:S02]  /*79f0*/  SEL R0, R0, RZ, P1 ;  /* 0x000000ff00007207 */ /* 0x000fe40000800000 */
[----:B------:R-:W-:-:S03]  /*7a00*/  LOP3.LUT R9, R9, R2, RZ, 0x3c, !PT ;  /* 0x0000000209097212 */ /* 0x000fc600078e3cff */
[----:B------:R-:W-:Y:S01]  /*7a10*/  IMAD R7, R0, 0x8, R5 ;  /* 0x0000000800077824 */ /* 0x000fe200078e0205 */
[----:B------:R-:W-:Y:S01]  /*7a20*/  SHF.L.U32 R4, R9, 0x1f, RZ ;  /* 0x0000001f09047819 */ /* 0x000fe200000006ff */
[----:B-1----:R-:W-:Y:S06]  /*7a30*/  @!P0 BRA `(.L_x_181) ;  /* 0x0000000400248947 */ /* 0x002fec0003800000 */
.L_x_195:
[----:B------:R-:W1:Y:S01]  /*7a40*/  SYNCS.PHASECHK.TRANS64.TRYWAIT P0, [R7+URZ], R4 ;  /* 0x00000004070075a7 */ /* 0x000e62000800017f */
[----:B------:R-:W-:-:S05]  /*7a50*/  VIADD R0, R0, 0x1 ;  /* 0x0000000100007836 */ /* 0x000fca0000000000 */
[----:B------:R-:W-:-:S04]  /*7a60*/  ISETP.NE.AND P1, PT, R0, 0x5, PT ;  /* 0x000000050000780c */ /* 0x000fc80003f25270 */
[----:B------:R-:W-:Y:S02]  /*7a70*/  SEL R2, RZ, 0x1, P1 ;  /* 0x00000001ff027807 */ /* 0x000fe40000800000 */
[----:B------:R-:W-:Y:S02]  /*7a80*/  SEL R0, R0, RZ, P1 ;  /* 0x000000ff00007207 */ /* 0x000fe40000800000 */
[----:B------:R-:W-:-:S03]  /*7a90*/  LOP3.LUT R9, R9, R2, RZ, 0x3c, !PT ;  /* 0x0000000209097212 */ /* 0x000fc600078e3cff */
[----:B0-----:R-:W-:Y:S01]  /*7aa0*/  IMAD R6, R0, 0x8, R5 ;  /* 0x0000000800067824 */ /* 0x001fe200078e0205 */
[----:B------:R-:W-:Y:S01]  /*7ab0*/  SHF.L.U32 R3, R9, 0x1f, RZ ;  /* 0x0000001f09037819 */ /* 0x000fe200000006ff */
[----:B-1----:R-:W-:Y:S06]  /*7ac0*/  @!P0 BRA `(.L_x_182) ;  /* 0x0000000400148947 */ /* 0x002fec0003800000 */
.L_x_196:
[----:B------:R-:W1:Y:S01]  /*7ad0*/  SYNCS.PHASECHK.TRANS64.TRYWAIT P0, [R6+URZ], R3 ;  /* 0x00000003060075a7 */ /* 0x000e62000800017f */
[----:B------:R-:W-:-:S05]  /*7ae0*/  VIADD R0, R0, 0x1 ;  /* 0x0000000100007836 */ /* 0x000fca0000000000 */
[----:B------:R-:W-:-:S04]  /*7af0*/  ISETP.NE.AND P1, PT, R0, 0x5, PT ;  /* 0x000000050000780c */ /* 0x000fc80003f25270 */
[----:B------:R-:W-:Y:S02]  /*7b00*/  SEL R2, RZ, 0x1, P1 ;  /* 0x00000001ff027807 */ /* 0x000fe40000800000 */
[----:B------:R-:W-:Y:S02]  /*7b10*/  SEL R0, R0, RZ, P1 ;  /* 0x000000ff00007207 */ /* 0x000fe40000800000 */
[----:B------:R-:W-:Y:S01]  /*7b20*/  LOP3.LUT R2, R9, R2, RZ, 0x3c, !PT ;  /* 0x0000000209027212 */ /* 0x000fe200078e3cff */
[----:B-1----:R-:W-:Y:S06]  /*7b30*/  @!P0 BRA `(.L_x_183) ;  /* 0x00000004000c8947 */ /* 0x002fec0003800000 */
.L_x_197:
[----:B------:R-:W-:Y:S01]  /*7b40*/  IMAD R5, R0, 0x8, R5 ;  /* 0x0000000800057824 */ /* 0x000fe200078e0205 */
[----:B------:R-:W-:-:S07]  /*7b50*/  SHF.L.U32 R0, R2, 0x1f, RZ ;  /* 0x0000001f02007819 */ /* 0x000fce00000006ff */
.L_x_184:
[----:B--2---:R2:W3:Y:S02]  /*7b60*/  SYNCS.PHASECHK.TRANS64.TRYWAIT P0, [R5+URZ], R0 ;  /* 0x00000000050075a7 */ /* 0x0044e4000800017f */
[----:B---3--:R-:W-:Y:S05]  /*7b70*/  @!P0 NANOSLEEP.SYNCS 0x989680 ;  /* 0x009896800000895d */ /* 0x008fea0003900000 */
[----:B------:R-:W3:Y:S02]  /*7b80*/  @!P0 SYNCS.PHASECHK.TRANS64 P0, [R5+URZ], R0 ;  /* 0x00000000050085a7 */ /* 0x000ee4000800007f */
[----:B---3--:R-:W-:Y:S05]  /*7b90*/  @!P0 BRA `(.L_x_184) ;  /* 0xfffffffc00f08947 */ /* 0x008fea000383ffff */
.L_x_178:
[----:B------:R-:W-:Y:S05]  /*7ba0*/  BSYNC B0 ;  /* 0x0000000000007941 */ /* 0x000fea0003800000 */
.L_x_177:
[----:B------:R-:W-:Y:S05]  /*7bb0*/  EXIT ;  /* 0x000000000000794d */ /* 0x000fea0003800000 */
.L_x_15:
[----:B0-----:R-:W-:-:S04]  /*7bc0*/  IMAD.U32 R3, RZ, RZ, UR43 ;  /* 0x0000002bff037e24 */ /* 0x001fc8000f8e00ff */
[----:B------:R0:W1:Y:S03]  /*7bd0*/  SYNCS.PHASECHK.TRANS64.TRYWAIT P0, [R3+URZ+-0x8], R0 ;  /* 0xfffff800030075a7 */ /* 0x000066000800017f */
[----:B-1----:R-:W-:Y:S05]  /*7be0*/  @!P0 NANOSLEEP.SYNCS 0x989680 ;  /* 0x009896800000895d */ /* 0x002fea0003900000 */
[----:B------:R-:W1:Y:S02]  /*7bf0*/  @!P0 SYNCS.PHASECHK.TRANS64 P0, [R3+URZ+-0x8], R0 ;  /* 0xfffff800030085a7 */ /* 0x000e64000800007f */
[----:B-1----:R-:W-:Y:S05]  /*7c00*/  @!P0 BRA `(.L_x_15) ;  /* 0xfffffffc00ec8947 */ /* 0x002fea000383ffff */
[----:B------:R-:W-:Y:S05]  /*7c10*/  BRA `(.L_x_185) ;  /* 0xffffff9800547947 */ /* 0x000fea000383ffff */
.L_x_20:
[----:B-1----:R1:W2:Y:S02]  /*7c20*/  SYNCS.PHASECHK.TRANS64.TRYWAIT P1, [R3+URZ], R0 ;  /* 0x00000000030075a7 */ /* 0x0022a4000802017f */
[----:B--2---:R-:W-:Y:S05]  /*7c30*/  @!P1 NANOSLEEP.SYNCS 0x989680 ;  /* 0x009896800000995d */ /* 0x004fea0003900000 */
[----:B------:R-:W2:Y:S02]  /*7c40*/  @!P1 SYNCS.PHASECHK.TRANS64 P1, [R3+URZ], R0 ;  /* 0x00000000030095a7 */ /* 0x000ea4000802007f */
[----:B--2---:R-:W-:Y:S05]  /*7c50*/  @!P1 BRA `(.L_x_20) ;  /* 0xfffffffc00f09947 */ /* 0x004fea000383ffff */
[----:B------:R-:W-:Y:S05]  /*7c60*/  BRA `(.L_x_19) ;  /* 0xffffff9800c87947 */ /* 0x000fea000383ffff */
.L_x_25:
[----:B-1----:R-:W-:-:S04]  /*7c70*/  IMAD.U32 R4, RZ, RZ, UR8 ;  /* 0x00000008ff047e24 */ /* 0x002fc8000f8e00ff */
[----:B------:R1:W2:Y:S03]  /*7c80*/  SYNCS.PHASECHK.TRANS64.TRYWAIT P1, [R4+URZ], R3 ;  /* 0x00000003040075a7 */ /* 0x0002a6000802017f */
[----:B--2---:R-:W-:Y:S05]  /*7c90*/  @!P1 NANOSLEEP.SYNCS 0x989680 ;  /* 0x009896800000995d */ /* 0x004fea0003900000 */
[----:B------:R-:W2:Y:S02]  /*7ca0*/  @!P1 SYNCS.PHASECHK.TRANS64 P1, [R4+URZ], R3 ;  /* 0x00000003040095a7 */ /* 0x000ea4000802007f */
[----:B--2---:R-:W-:Y:S05]  /*7cb0*/  @!P1 BRA `(.L_x_25) ;  /* 0xfffffffc00ec9947 */ /* 0x004fea000383ffff */
[----:B------:R-:W-:Y:S05]  /*7cc0*/  BRA `(.L_x_24) ;  /* 0xffffffa000087947 */ /* 0x000fea000383ffff */
.L_x_31:
[----:B0-----:R-:W-:-:S04]  /*7cd0*/  IMAD.U32 R3, RZ, RZ, UR43 ;  /* 0x0000002bff037e24 */ /* 0x001fc8000f8e00ff */
[----:B------:R0:W1:Y:S03]  /*7ce0*/  SYNCS.PHASECHK.TRANS64.TRYWAIT P0, [R3+URZ+0x8], R0 ;  /* 0x00000800030075a7 */ /* 0x000066000800017f */
[----:B-1----:R-:W-:Y:S05]  /*7cf0*/  @!P0 NANOSLEEP.SYNCS 0x989680 ;  /* 0x009896800000895d */ /* 0x002fea0003900000 */
[----:B------:R-:W1:Y:S02]  /*7d00*/  @!P0 SYNCS.PHASECHK.TRANS64 P0, [R3+URZ+0x8], R0 ;  /* 0x00000800030085a7 */ /* 0x000e64000800007f */
[----:B-1----:R-:W-:Y:S05]  /*7d10*/  @!P0 BRA `(.L_x_31) ;  /* 0xfffffffc00ec8947 */ /* 0x002fea000383ffff */
[----:B------:R-:W-:Y:S05]  /*7d20*/  BRA `(.L_x_186) ;  /* 0xffffffa400a47947 */ /* 0x000fea000383ffff */
.L_x_164:
[----:B------:R-:W-:Y:S01]  /*7d30*/  BSSY B1, `(.L_x_187) ;  /* 0x0000006000017945 */ /* 0x000fe20003800000 */
[----:B------:R-:W-:-:S07]  /*7d40*/  IMAD.MOV.U32 R15, RZ, RZ, -0x1 ;  /* 0xffffffffff0f7424 */ /* 0x000fce00078e00ff */
[----:B-----5:R-:W-:Y:S05]  /*7d50*/  WARPSYNC.COLLECTIVE R15, `(.L_x_188) ;  /* 0x000000000f0c7348 */ /* 0x020fea0003c00000 */
[----:B------:R-:W-:Y:S02]  /*7d60*/  ELECT P6, UR62, PT ;  /* 0x00000000003e782f */ /* 0x000fe400038c0000 */
[----:B------:R-:W-:Y:S01]  /*7d70*/  MOV R14, UR62 ;  /* 0x0000003e000e7c02 */ /* 0x000fe20008000f00 */
[----:B-----5:R-:W-:Y:S10]  /*7d80*/  ENDCOLLECTIVE ;  /* 0x000000000000791b */ /* 0x020ff40003800000 */
.L_x_188:
[----:B------:R-:W-:Y:S05]  /*7d90*/  BSYNC B1 ;  /* 0x0000000000017941 */ /* 0x000fea0003800000 */
.L_x_187:
[----:B------:R-:W-:Y:S05]  /*7da0*/  BRA `(.L_x_189) ;  /* 0xffffffec00b87947 */ /* 0x000fea000383ffff */
.L_x_167:
[----:B-1----:R1:W2:Y:S02]  /*7db0*/  SYNCS.PHASECHK.TRANS64.TRYWAIT P1, [R11+URZ+0x28], R6 ;  /* 0x000028060b0075a7 */ /* 0x0022a4000802017f */
[----:B--2---:R-:W-:Y:S05]  /*7dc0*/  @!P1 NANOSLEEP.SYNCS 0x989680 ;  /* 0x009896800000995d */ /* 0x004fea0003900000 */
[----:B------:R-:W2:Y:S02]  /*7dd0*/  @!P1 SYNCS.PHASECHK.TRANS64 P1, [R11+URZ+0x28], R6 ;  /* 0x000028060b0095a7 */ /* 0x000ea4000802007f */
[----:B--2---:R-:W-:Y:S05]  /*7de0*/  @!P1 BRA `(.L_x_167) ;  /* 0xfffffffc00f09947 */ /* 0x004fea000383ffff */
[----:B------:R-:W-:Y:S05]  /*7df0*/  BRA `(.L_x_190) ;  /* 0xffffffec00ec7947 */ /* 0x000fea000383ffff */
.L_x_176:
[----:B------:R-:W-:Y:S01]  /*7e00*/  BSSY B0, `(.L_x_191) ;  /* 0x0000006000007945 */ /* 0x000fe20003800000 */
[----:B------:R-:W-:-:S07]  /*7e10*/  IMAD.MOV.U32 R15, RZ, RZ, -0x1 ;  /* 0xffffffffff0f7424 */ /* 0x000fce00078e00ff */
[----:B-----5:R-:W-:Y:S05]  /*7e20*/  WARPSYNC.COLLECTIVE R15, `(.L_x_192) ;  /* 0x000000000f0c7348 */ /* 0x020fea0003c00000 */
[----:B------:R-:W-:Y:S02]  /*7e30*/  ELECT P6, UR62, PT ;  /* 0x00000000003e782f */ /* 0x000fe400038c0000 */
[----:B------:R-:W-:Y:S01]  /*7e40*/  MOV R14, UR62 ;  /* 0x0000003e000e7c02 */ /* 0x000fe20008000f00 */
[----:B-----5:R-:W-:Y:S10]  /*7e50*/  ENDCOLLECTIVE ;  /* 0x000000000000791b */ /* 0x020ff40003800000 */
.L_x_192:
[----:B------:R-:W-:Y:S05]  /*7e60*/  BSYNC B0 ;  /* 0x0000000000007941 */ /* 0x000fea0003800000 */
.L_x_191:
[----:B------:R-:W-:Y:S05]  /*7e70*/  BRA `(.L_x_193) ;  /* 0xfffffff800787947 */ /* 0x000fea000383ffff */
.L_x_180:
[----:B0-----:R0:W1:Y:S02]  /*7e80*/  SYNCS.PHASECHK.TRANS64.TRYWAIT P0, [R7+URZ], R2 ;  /* 0x00000002070075a7 */ /* 0x001064000800017f */
[----:B-1----:R-:W-:Y:S05]  /*7e90*/  @!P0 NANOSLEEP.SYNCS 0x989680 ;  /* 0x009896800000895d */ /* 0x002fea0003900000 */
[----:B------:R-:W1:Y:S02]  /*7ea0*/  @!P0 SYNCS.PHASECHK.TRANS64 P0, [R7+URZ], R2 ;  /* 0x00000002070085a7 */ /* 0x000e64000800007f */
[----:B-1----:R-:W-:Y:S05]  /*7eb0*/  @!P0 BRA `(.L_x_180) ;  /* 0xfffffffc00f08947 */ /* 0x002fea000383ffff */
[----:B------:R-:W-:Y:S05]  /*7ec0*/  BRA `(.L_x_194) ;  /* 0xfffffff800b87947 */ /* 0x000fea000383ffff */
.L_x_181:
[----:B0-----:R0:W1:Y:S02]  /*7ed0*/  SYNCS.PHASECHK.TRANS64.TRYWAIT P0, [R6+URZ], R3 ;  /* 0x00000003060075a7 */ /* 0x001064000800017f */
[----:B-1----:R-:W-:Y:S05]  /*7ee0*/  @!P0 NANOSLEEP.SYNCS 0x989680 ;  /* 0x009896800000895d */ /* 0x002fea0003900000 */
[----:B------:R-:W1:Y:S02]  /*7ef0*/  @!P0 SYNCS.PHASECHK.TRANS64 P0, [R6+URZ], R3 ;  /* 0x00000003060085a7 */ /* 0x000e64000800007f */
[----:B-1----:R-:W-:Y:S05]  /*7f00*/  @!P0 BRA `(.L_x_181) ;  /* 0xfffffffc00f08947 */ /* 0x002fea000383ffff */
[----:B------:R-:W-:Y:S05]  /*7f10*/  BRA `(.L_x_195) ;  /* 0xfffffff800c87947 */ /* 0x000fea000383ffff */
.L_x_182:
[----:B0-----:R0:W1:Y:S02]  /*7f20*/  SYNCS.PHASECHK.TRANS64.TRYWAIT P0, [R7+URZ], R4 ;  /* 0x00000004070075a7 */ /* 0x001064000800017f */
[----:B-1----:R-:W-:Y:S05]  /*7f30*/  @!P0 NANOSLEEP.SYNCS 0x989680 ;  /* 0x009896800000895d */ /* 0x002fea0003900000 */
[----:B------:R-:W1:Y:S02]  /*7f40*/  @!P0 SYNCS.PHASECHK.TRANS64 P0, [R7+URZ], R4 ;  /* 0x00000004070085a7 */ /* 0x000e64000800007f */
[----:B-1----:R-:W-:Y:S05]  /*7f50*/  @!P0 BRA `(.L_x_182) ;  /* 0xfffffffc00f08947 */ /* 0x002fea000383ffff */
[----:B------:R-:W-:Y:S05]  /*7f60*/  BRA `(.L_x_196) ;  /* 0xfffffff800d87947 */ /* 0x000fea000383ffff */
.L_x_183:
[----:B-1----:R1:W2:Y:S02]  /*7f70*/  SYNCS.PHASECHK.TRANS64.TRYWAIT P0, [R6+URZ], R3 ;  /* 0x00000003060075a7 */ /* 0x0022a4000800017f */
[----:B--2---:R-:W-:Y:S05]  /*7f80*/  @!P0 NANOSLEEP.SYNCS 0x989680 ;  /* 0x009896800000895d */ /* 0x004fea0003900000 */
[----:B------:R-:W2:Y:S02]  /*7f90*/  @!P0 SYNCS.PHASECHK.TRANS64 P0, [R6+URZ], R3 ;  /* 0x00000003060085a7 */ /* 0x000ea4000800007f */
[----:B--2---:R-:W-:Y:S05]  /*7fa0*/  @!P0 BRA `(.L_x_183) ;  /* 0xfffffffc00f08947 */ /* 0x004fea000383ffff */
[----:B------:R-:W-:Y:S05]  /*7fb0*/  BRA `(.L_x_197) ;  /* 0xfffffff800e07947 */ /* 0x000fea000383ffff */
.L_x_198:
[----:B------:R-:W-:-:S00]  /*7fc0*/  BRA `(.L_x_198) ;  /* 0xfffffffc00fc7947 */ /* 0x000fc0000383ffff */
[----:B------:R-:W-:-:S00]  /*7fd0*/  NOP ;  /* 0x0000000000007918 */ /* 0x000fc00000000000 */
        /* <DEDUP_REMOVED lines=10> */
.L_x_199:


//--------------------- .nv.global.init           --------------------------
	.section	.nv.global.init,"aw",@progbits
.nv.global.init:
	.type		$str$22,@object
	.size		$str$22,($str$23 - $str$22)
$str$22:
        /*0000*/ 	.byte	0x6b, 0x5f, 0x74, 0x69, 0x6c, 0x65, 0x5f, 0x63, 0x6f, 0x75, 0x6e, 0x74, 0x20, 0x3e, 0x3d, 0x20
        /*0010*/ 	.byte	0x31, 0x00
	.type		$str$23,@object
	.size		$str$23,(__unnamed_1 - $str$23)
$str$23:
        /*0012*/ 	.byte	0x2f, 0x74, 0x6d, 0x70, 0x2f, 0x63, 0x75, 0x74, 0x6c, 0x61, 0x73, 0x73, 0x5f, 0x73, 0x77, 0x65
        /*0022*/ 	.byte	0x65, 0x70, 0x5f, 0x73, 0x72, 0x63, 0x2f, 0x69, 0x6e, 0x63, 0x6c, 0x75, 0x64, 0x65, 0x2f, 0x63
        /*0032*/ 	.byte	0x75, 0x74, 0x6c, 0x61, 0x73, 0x73, 0x2f, 0x67, 0x65, 0x6d, 0x6d, 0x2f, 0x63, 0x6f, 0x6c, 0x6c
        /*0042*/ 	.byte	0x65, 0x63, 0x74, 0x69, 0x76, 0x65, 0x2f, 0x73, 0x6d, 0x39, 0x30, 0x5f, 0x6d, 0x6d, 0x61, 0x5f
        /*0052*/ 	.byte	0x74, 0x6d, 0x61, 0x5f, 0x67, 0x6d, 0x6d, 0x61, 0x5f, 0x73, 0x73, 0x5f, 0x77, 0x61, 0x72, 0x70
        /*0062*/ 	.byte	0x73, 0x70, 0x65, 0x63, 0x69, 0x61, 0x6c, 0x69, 0x7a, 0x65, 0x64, 0x2e, 0x68, 0x70, 0x70, 0x00
	.type		__unnamed_1,@object
	.size		__unnamed_1,(.L_0 - __unnamed_1)
__unnamed_1:
        /*0072*/ 	.byte	0x76, 0x6f, 0x69, 0x64, 0x20, 0x63, 0x75, 0x74, 0x6c, 0x61, 0x73, 0x73, 0x3a, 0x3a, 0x67, 0x65
        /* <DEDUP_REMOVED lines=179> */
        /*0bb2*/ 	.byte	0x65, 0x6e, 0x74, 0x69, 0x74, 0x79, 0x5d, 0x00
.L_0:


//--------------------- .nv.shared._ZN7cutlass13device_kernelINS_4gemm6kernel13GemmUniversalIN4cute5tupleIJiiiiEEENS1_10collective13CollectiveMmaINS1_34MainloopSm90TmaGmmaWarpSpecializedILi5ENS5_IJNS4_1CILi1EEESB_SB_EEENS1_32KernelTmaWarpSpecializedPingpongEEENS5_IJNSA_ILi64EEENSA_ILi128EEESG_EEENS_6half_tENS5_IJlSB_lEEESI_SJ_NS4_8TiledMMAINS4_8MMA_AtomIJNS4_4SM904GMMA26MMA_64x128x16_F32F16F16_SSILNSN_5MajorE0ELSP_0ELNSN_7ScaleInE1ELSQ_1EEEEEENS4_6LayoutISC_NS5_IJNSA_ILi0EEESU_SU_EEEEENS5_IJNS4_10UnderscoreESX_SX_EEEEENS4_13SM90_TMA_LOADENS4_14ComposedLayoutINS4_7SwizzleILi3ELi4ELi3EEENS4_18smem_ptr_flag_bitsILi16EEENST_INS5_IJNSA_ILi8EEESF_EEENS5_IJSF_SB_EEEEEEEvNS4_8identityES10_S1A_vS1B_EENS_8epilogue10collective6detail29Sm90TmaWarpSpecializedAdapterINS1E_15DefaultEpilogueISI_SJ_SJ_NS1D_6thread17LinearCombinationISI_Li1EffLNS1I_9ScaleType4KindE0ELNS_15FloatRoundStyleE2ESI_EENS1_15EpilogueDefaultEEEEEvvEEEEvNT_6ParamsE --------------------------
	.section	.nv.shared._ZN7cutlass13device_kernelINS_4gemm6kernel13GemmUniversalIN4cute5tupleIJiiiiEEENS1_10collective13CollectiveMmaINS1_34MainloopSm90TmaGmmaWarpSpecializedILi5ENS5_IJNS4_1CILi1EEESB_SB_EEENS1_32KernelTmaWarpSpecializedPingpongEEENS5_IJNSA_ILi64EEENSA_ILi128EEESG_EEENS_6half_tENS5_IJlSB_lEEESI_SJ_NS4_8TiledMMAINS4_8MMA_AtomIJNS4_4SM904GMMA26MMA_64x128x16_F32F16F16_SSILNSN_5MajorE0ELSP_0ELNSN_7ScaleInE1ELSQ_1EEEEEENS4_6LayoutISC_NS5_IJNSA_ILi0EEESU_SU_EEEEENS5_IJNS4_10UnderscoreESX_SX_EEEEENS4_13SM90_TMA_LOADENS4_14ComposedLayoutINS4_7SwizzleILi3ELi4ELi3EEENS4_18smem_ptr_flag_bitsILi16EEENST_INS5_IJNSA_ILi8EEESF_EEENS5_IJSF_SB_EEEEEEEvNS4_8identityES10_S1A_vS1B_EENS_8epilogue10collective6detail29Sm90TmaWarpSpecializedAdapterINS1E_15DefaultEpilogueISI_SJ_SJ_NS1D_6thread17LinearCombinationISI_Li1EffLNS1I_9ScaleType4KindE0ELNS_15FloatRoundStyleE2ESI_EENS1_15EpilogueDefaultEEEEEvvEEEEvNT_6ParamsE,"aw",@nobits
	.sectionflags	@""
	.align	16
	.zero		1024


//--------------------- .nv.shared.reserved.0     --------------------------
	.section	.nv.shared.reserved.0,"aw",@nobits
	.weak		__nv_reservedSMEM_offset_0_alias
	.size		__nv_reservedSMEM_offset_0_alias, 0, 0
	.other		__nv_reservedSMEM_offset_0_alias,@"STO_CUDA_RESERVED_SHARED STV_DEFAULT"
__nv_reservedSMEM_offset_0_alias:
	.zero		0


//--------------------- .nv.global                --------------------------
	.section	.nv.global,"aw",@nobits
.nv.global:
	.type		_ZN40_INTERNAL_465e60aa_4_k_cu_473ab03c_256624cute1_E,@object
	.size		_ZN40_INTERNAL_465e60aa_4_k_cu_473ab03c_256624cute1_E,(_ZN40_INTERNAL_465e60aa_4_k_cu_473ab03c_256624cuda3std3__45__cpo6cbeginE - _ZN40_INTERNAL_465e60aa_4_k_cu_473ab03c_256624cute1_E)
_ZN40_INTERNAL_465e60aa_4_k_cu_473ab03c_256624cute1_E:
	.zero		1
	.type		_ZN40_INTERNAL_465e60aa_4_k_cu_473ab03c_256624cuda3std3__45__cpo6cbeginE,@object
	.size		_ZN40_INTERNAL_465e60aa_4_k_cu_473ab03c_256624cuda3std3__45__cpo6cbeginE,(_ZN40_INTERNAL_465e60aa_4_k_cu_473ab03c_256624cuda3std3__48in_placeE - _ZN40_INTERNAL_465e60aa_4_k_cu_473ab03c_256624cuda3std3__45__cpo6cbeginE)
_ZN40_INTERNAL_465e60aa_4_k_cu_473ab03c_256624cuda3std3__45__cpo6cbeginE:
	.zero		1
	.type		_ZN40_INTERNAL_465e60aa_4_k_cu_473ab03c_256624cuda3std3__48in_placeE,@object
	.size		_ZN40_INTERNAL_465e60aa_4_k_cu_473ab03c_256624cuda3std3__48in_placeE,(_ZN40_INTERNAL_465e60aa_4_k_cu_473ab03c_256624cuda3std6ranges3__45__cpo9iter_moveE - _ZN40_INTERNAL_465e60aa_4_k_cu_473ab03c_256624cuda3std3__48in_placeE)
_ZN40_INTERNAL_465e60aa_4_k_cu_473ab03c_256624cuda3std3__48in_placeE:
	.zero		1
	.type		_ZN40_INTERNAL_465e60aa_4_k_cu_473ab03c_256624cuda3std6ranges3__45__cpo9iter_moveE,@object
	.size		_ZN40_INTERNAL_465e60aa_4_k_cu_473ab03c_256624cuda3std6ranges3__45__cpo9iter_moveE,(_ZN40_INTERNAL_465e60aa_4_k_cu_473ab03c_256624cuda3std3__45__cpo5beginE - _ZN40_INTERNAL_465e60aa_4_k_cu_473ab03c_256624cuda3std6ranges3__45__cpo9iter_moveE)
_ZN40_INTERNAL_465e60aa_4_k_cu_473ab03c_256624cuda3std6ranges3__45__cpo9iter_moveE:
	.zero		1
	.type		_ZN40_INTERNAL_465e60aa_4_k_cu_473ab03c_256624cuda3std3__45__cpo5beginE,@object
	.size		_ZN40_INTERNAL_465e60aa_4_k_cu_473ab03c_256624cuda3std3__45__cpo5beginE,(_ZN40_INTERNAL_465e60aa_4_k_cu_473ab03c_256624cuda3std3__442_GLOBAL__N__465e60aa_4_k_cu_473ab03c_256626ignoreE - _ZN40_INTERNAL_465e60aa_4_k_cu_473ab03c_256624cuda3std3__45__cpo5beginE)
_ZN40_INTERNAL_465e60aa_4_k_cu_473ab03c_256624cuda3std3__45__cpo5beginE:
	.zero		1
	.type		_ZN40_INTERNAL_465e60aa_4_k_cu_473ab03c_256624cuda3std3__442_GLOBAL__N__465e60aa_4_k_cu_473ab03c_256626ignoreE,@object
	.size		_ZN40_INTERNAL_465e60aa_4_k_cu_473ab03c_256624cuda3std3__442_GLOBAL__N__465e60aa_4_k_cu_473ab03c_256626ignoreE,(_ZN40_INTERNAL_465e60aa_4_k_cu_473ab03c_256624cute7productE - _ZN40_INTERNAL_465e60aa_4_k_cu_473ab03c_256624cuda3std3__442_GLOBAL__N__465e60aa_4_k_cu_473ab03c_256626ignoreE)
_ZN40_INTERNAL_465e60aa_4_k_cu_473ab03c_256624cuda3std3__442_GLOBAL__N__465e60aa_4_k_cu_473ab03c_256626ignoreE:
	.zero		1
	.type		_ZN40_INTERNAL_465e60aa_4_k_cu_473ab03c_256624cute7productE,@object
	.size		_ZN40_INTERNAL_465e60aa_4_k_cu_473ab03c_256624cute7productE,(_ZN40_INTERNAL_465e60aa_4_k_cu_473ab03c_256624cuda3std3__45__cpo3endE - _ZN40_INTERNAL_465e60aa_4_k_cu_473ab03c_256624cute7productE)
_ZN40_INTERNAL_465e60aa_4_k_cu_473ab03c_256624cute7productE:
	.zero		1
	.type		_ZN40_INTERNAL_465e60aa_4_k_cu_473ab03c_256624cuda3std3__45__cpo3endE,@object
	.size		_ZN40_INTERNAL_465e60aa_4_k_cu_473ab03c_256624cuda3std3__45__cpo3endE,(_ZN40_INTERNAL_465e60aa_4_k_cu_473ab03c_256624cuda3std3__419piecewise_constructE - _ZN40_INTERNAL_465e60aa_4_k_cu_473ab03c_256624cuda3std3__45__cpo3endE)
_ZN40_INTERNAL_465e60aa_4_k_cu_473ab03c_256624cuda3std3__45__cpo3endE:
	.zero		1
	.type		_ZN40_INTERNAL_465e60aa_4_k_cu_473ab03c_256624cuda3std3__419piecewise_constructE,@object
	.size		_ZN40_INTERNAL_465e60aa_4_k_cu_473ab03c_256624cuda3std3__419piecewise_constructE,(_ZN40_INTERNAL_465e60aa_4_k_cu_473ab03c_256624cuda3std3__45__cpo4cendE - _ZN40_INTERNAL_465e60aa_4_k_cu_473ab03c_256624cuda3std3__419piecewise_constructE)
_ZN40_INTERNAL_465e60aa_4_k_cu_473ab03c_256624cuda3std3__419piecewise_constructE:
	.zero		1
	.type		_ZN40_INTERNAL_465e60aa_4_k_cu_473ab03c_256624cuda3std3__45__cpo4cendE,@object
	.size		_ZN40_INTERNAL_465e60aa_4_k_cu_473ab03c_256624cuda3std3__45__cpo4cendE,(_ZN40_INTERNAL_465e60aa_4_k_cu_473ab03c_256624cuda3std6ranges3__45__cpo4swapE - _ZN40_INTERNAL_465e60aa_4_k_cu_473ab03c_256624cuda3std3__45__cpo4cendE)
_ZN40_INTERNAL_465e60aa_4_k_cu_473ab03c_256624cuda3std3__45__cpo4cendE:
	.zero		1
	.type		_ZN40_INTERNAL_465e60aa_4_k_cu_473ab03c_256624cuda3std6ranges3__45__cpo4swapE,@object
	.size		_ZN40_INTERNAL_465e60aa_4_k_cu_473ab03c_256624cuda3std6ranges3__45__cpo4swapE,(.L_8 - _ZN40_INTERNAL_465e60aa_4_k_cu_473ab03c_256624cuda3std6ranges3__45__cpo4swapE)
_ZN40_INTERNAL_465e60aa_4_k_cu_473ab03c_256624cuda3std6ranges3__45__cpo4swapE:
	.zero		1
.L_8:


//--------------------- .nv.constant0._ZN7cutlass13device_kernelINS_4gemm6kernel13GemmUniversalIN4cute5tupleIJiiiiEEENS1_10collective13CollectiveMmaINS1_34MainloopSm90TmaGmmaWarpSpecializedILi5ENS5_IJNS4_1CILi1EEESB_SB_EEENS1_32KernelTmaWarpSpecializedPingpongEEENS5_IJNSA_ILi64EEENSA_ILi128EEESG_EEENS_6half_tENS5_IJlSB_lEEESI_SJ_NS4_8TiledMMAINS4_8MMA_AtomIJNS4_4SM904GMMA26MMA_64x128x16_F32F16F16_SSILNSN_5MajorE0ELSP_0ELNSN_7ScaleInE1ELSQ_1EEEEEENS4_6LayoutISC_NS5_IJNSA_ILi0EEESU_SU_EEEEENS5_IJNS4_10UnderscoreESX_SX_EEEEENS4_13SM90_TMA_LOADENS4_14ComposedLayoutINS4_7SwizzleILi3ELi4ELi3EEENS4_18smem_ptr_flag_bitsILi16EEENST_INS5_IJNSA_ILi8EEESF_EEENS5_IJSF_SB_EEEEEEEvNS4_8identityES10_S1A_vS1B_EENS_8epilogue10collective6detail29Sm90TmaWarpSpecializedAdapterINS1E_15DefaultEpilogueISI_SJ_SJ_NS1D_6thread17LinearCombinationISI_Li1EffLNS1I_9ScaleType4KindE0ELNS_15FloatRoundStyleE2ESI_EENS1_15EpilogueDefaultEEEEEvvEEEEvNT_6ParamsE --------------------------
	.section	.nv.constant0._ZN7cutlass13device_kernelINS_4gemm6kernel13GemmUniversalIN4cute5tupleIJiiiiEEENS1_10collective13CollectiveMmaINS1_34MainloopSm90TmaGmmaWarpSpecializedILi5ENS5_IJNS4_1CILi1EEESB_SB_EEENS1_32KernelTmaWarpSpecializedPingpongEEENS5_IJNSA_ILi64EEENSA_ILi128EEESG_EEENS_6half_tENS5_IJlSB_lEEESI_SJ_NS4_8TiledMMAINS4_8MMA_AtomIJNS4_4SM904GMMA26MMA_64x128x16_F32F16F16_SSILNSN_5MajorE0ELSP_0ELNSN_7ScaleInE1ELSQ_1EEEEEENS4_6LayoutISC_NS5_IJNSA_ILi0EEESU_SU_EEEEENS5_IJNS4_10UnderscoreESX_SX_EEEEENS4_13SM90_TMA_LOADENS4_14ComposedLayoutINS4_7SwizzleILi3ELi4ELi3EEENS4_18smem_ptr_flag_bitsILi16EEENST_INS5_IJNSA_ILi8EEESF_EEENS5_IJSF_SB_EEEEEEEvNS4_8identityES10_S1A_vS1B_EENS_8epilogue10collective6detail29Sm90TmaWarpSpecializedAdapterINS1E_15DefaultEpilogueISI_SJ_SJ_NS1D_6thread17LinearCombinationISI_Li1EffLNS1I_9ScaleType4KindE0ELNS_15FloatRoundStyleE2ESI_EENS1_15EpilogueDefaultEEEEEvvEEEEvNT_6ParamsE,"a",@progbits
	.sectionflags	@""
	.align	4
.nv.constant0._ZN7cutlass13device_kernelINS_4gemm6kernel13GemmUniversalIN4cute5tupleIJiiiiEEENS1_10collective13CollectiveMmaINS1_34MainloopSm90TmaGmmaWarpSpecializedILi5ENS5_IJNS4_1CILi1EEESB_SB_EEENS1_32KernelTmaWarpSpecializedPingpongEEENS5_IJNSA_ILi64EEENSA_ILi128EEESG_EEENS_6half_tENS5_IJlSB_lEEESI_SJ_NS4_8TiledMMAINS4_8MMA_AtomIJNS4_4SM904GMMA26MMA_64x128x16_F32F16F16_SSILNSN_5MajorE0ELSP_0ELNSN_7ScaleInE1ELSQ_1EEEEEENS4_6LayoutISC_NS5_IJNSA_ILi0EEESU_SU_EEEEENS5_IJNS4_10UnderscoreESX_SX_EEEEENS4_13SM90_TMA_LOADENS4_14ComposedLayoutINS4_7SwizzleILi3ELi4ELi3EEENS4_18smem_ptr_flag_bitsILi16EEENST_INS5_IJNSA_ILi8EEESF_EEENS5_IJSF_SB_EEEEEEEvNS4_8identityES10_S1A_vS1B_EENS_8epilogue10collective6detail29Sm90TmaWarpSpecializedAdapterINS1E_15DefaultEpilogueISI_SJ_SJ_NS1D_6thread17LinearCombinationISI_Li1EffLNS1I_9ScaleType4KindE0ELNS_15FloatRoundStyleE2ESI_EENS1_15EpilogueDefaultEEEEEvvEEEEvNT_6ParamsE:
	.zero		1664


//--------------------- SYMBOLS --------------------------

	.type		.nv.reservedSmem.offset0,@object
	.size		.nv.reservedSmem.offset0,0x4
	.type		__assertfail,@function
